// auto-generated by cutlass_sweep.conv — config: {"arch": "sm_90", "cluster_m": 1, "cluster_n": 1, "conv_kind": "wgrad", "dtype": "fp16", "ndim": 2, "tile_k": 64, "tile_m": 128, "tile_n": 64}
#include "cutlass/cutlass.h"
#include "cute/tensor.hpp"
#include "cutlass/kernel_hardware_info.hpp"
#include "cutlass/conv/convolution.h"
#include "cutlass/conv/dispatch_policy.hpp"
#include "cutlass/conv/collective/collective_builder.hpp"
#include "cutlass/conv/kernel/conv_universal.hpp"
#include "cutlass/conv/device/conv_universal_adapter.hpp"
#include "cutlass/epilogue/collective/collective_builder.hpp"

using namespace cute;
using Elem = cutlass::half_t;
using Acc  = float;
using LayoutAB = cutlass::layout::TensorNHWC;
using LayoutC  = cutlass::layout::TensorKCSR;
constexpr auto ConvOp = cutlass::conv::Operator::kWgrad;
using TileShape    = Shape<_128, Shape<_64>, Shape<_64>>;
using ClusterShape = Shape<_1, _1, _1>;

using CollectiveEpilogue = typename cutlass::epilogue::collective::CollectiveBuilder<
    cutlass::arch::Sm90, cutlass::arch::OpClassTensorOp,
    TileShape, ClusterShape,
    cutlass::epilogue::collective::EpilogueTileAuto,
    Acc, Acc,
    Elem, LayoutC, 128 / cutlass::sizeof_bits<Elem>::value,
    Elem, LayoutC, 128 / cutlass::sizeof_bits<Elem>::value,
    cutlass::epilogue::collective::EpilogueScheduleAuto
  >::CollectiveOp;

using CollectiveMainloop = typename cutlass::conv::collective::CollectiveBuilder<
    cutlass::arch::Sm90, cutlass::arch::OpClassTensorOp, ConvOp,
    Elem, LayoutAB, 128 / cutlass::sizeof_bits<Elem>::value,
    Elem, LayoutAB, 128 / cutlass::sizeof_bits<Elem>::value,
    Acc,
    TileShape, ClusterShape,
    cutlass::conv::collective::StageCountAutoCarveout<
        static_cast<int>(sizeof(typename CollectiveEpilogue::SharedStorage))>,
    cutlass::conv::collective::KernelScheduleAuto
  >::CollectiveOp;

using ProblemShape = cutlass::conv::ConvProblemShape<
    ConvOp, CollectiveMainloop::DispatchPolicy::NumSpatialDimensions>;
using ConvKernel = cutlass::conv::kernel::ConvUniversal<
    ProblemShape, CollectiveMainloop, CollectiveEpilogue>;
using Conv = cutlass::conv::device::ConvUniversalAdapter<ConvKernel>;

auto* _anchor = &cutlass::device_kernel<ConvKernel>;


// ===== COMPILED SASS (sm_90a) =====

	.target	sm_90a

	.elftype	@"ET_EXEC"


//--------------------- .note.nv.tkinfo           --------------------------
	.section	.note.nv.tkinfo,"",@"SHT_NOTE"
	.sectionflags	@"SHF_NOTE_NV_TKINFO"
	.tkinfo
        /*0018*/ 	.word	0x00000002
        /*0030*/ 	.string	""
        /*0030*/ 	.string	"ptxas"
        /*0030*/ 	.string	"Cuda compilation tools, release 13.0, V13.0.88"
        /*0030*/ 	.string	"Build cuda_13.0.r13.0/compiler.36424714_0"
        /*0030*/ 	.string	"-arch sm_90a -m 64 "



//--------------------- .note.nv.cuinfo           --------------------------
	.section	.note.nv.cuinfo,"",@"SHT_NOTE"
	.sectionflags	@"SHF_NOTE_NV_CUINFO"
        /*0018*/ 	.short	0x0002
        /*001a*/ 	.short	0x005a
        /*001c*/ 	.short	0x0082
	.zero		2


//--------------------- .nv.info                  --------------------------
	.section	.nv.info,"",@"SHT_CUDA_INFO"
	.align	4


	//----- nvinfo : EIATTR_REGCOUNT
	.align		4
        /*0000*/ 	.byte	0x04, 0x2f
        /*0002*/ 	.short	(.L_12 - .L_11)
	.align		4
.L_11:
        /*0004*/ 	.word	index@(_ZN7cutlass13device_kernelINS_4conv6kernel13ConvUniversalINS1_16ConvProblemShapeILNS1_8OperatorE2ELi2EEENS1_10collective14CollectiveConvINS1_46MainloopSm90TmaGmmaWarpSpecializedImplicitGemmILS5_2ELi9ELi2EN4cute5tupleIJNSA_1CILi1EEESD_SD_EEENS1_36KernelImplicitTmaWarpSpecializedSm90ELi1EEENSB_IJNSC_ILi128EEENSB_IJNSC_ILi64EEEEEESJ_EEENS_6half_tESL_NSA_8TiledMMAINSA_8MMA_AtomIJNSA_4SM904GMMA25MMA_64x64x16_F32F16F16_SSILNSP_5MajorE1ELSR_1ELNSP_7ScaleInE1ELSS_1EEEEEENSA_6LayoutISE_NSB_IJNSC_ILi0EEESW_SW_EEEEENSB_IJNSA_10UnderscoreESZ_SZ_EEEEENS7_6detail26Sm90ImplicitGemmTileTraitsINSA_13SM90_TMA_LOADENSA_14ComposedLayoutINSA_7SwizzleILi3ELi4ELi3EEENSA_18smem_ptr_flag_bitsILi16EEENSV_INSB_IJNSB_IJSI_NSC_ILi2EEEEEENSB_IJNSC_ILi8EEES1C_EEENSB_IJSD_NSC_ILi9EEEEEEEEENSB_IJNSB_IJSD_NSC_ILi4096EEEEEENSB_IJSI_NSC_ILi512EEEEEENSB_IJSW_NSC_ILi8192EEEEEEEEEEEEEvEENS13_INSA_20SM90_TMA_LOAD_IM2COLENS15_IS17_S19_NSV_INSB_IJNSB_IJSI_SD_EEES1D_S1F_EEENSB_IJNSB_IJSD_SW_EEES1K_NSB_IJSW_S1H_EEEEEEEEEEvEEEENS_8epilogue10collective6detail29Sm90TmaWarpSpecializedAdapterINS22_15DefaultEpilogueISL_NSB_IJlNSB_IJSD_llEEESW_EEES27_NS21_6thread17LinearCombinationISL_Li1EffLNS28_9ScaleType4KindE0ELNS_15FloatRoundStyleE2ESL_EENS_4gemm15EpilogueDefaultEEEEEvvEEEEvNT_6ParamsE)
        /*0008*/ 	.word	0x0000006a


	//----- nvinfo : EIATTR_FRAME_SIZE
	.align		4
.L_12:
        /*000c*/ 	.byte	0x04, 0x11
        /*000e*/ 	.short	(.L_14 - .L_13)
	.align		4
.L_13:
        /*0010*/ 	.word	index@(_ZN7cutlass13device_kernelINS_4conv6kernel13ConvUniversalINS1_16ConvProblemShapeILNS1_8OperatorE2ELi2EEENS1_10collective14CollectiveConvINS1_46MainloopSm90TmaGmmaWarpSpecializedImplicitGemmILS5_2ELi9ELi2EN4cute5tupleIJNSA_1CILi1EEESD_SD_EEENS1_36KernelImplicitTmaWarpSpecializedSm90ELi1EEENSB_IJNSC_ILi128EEENSB_IJNSC_ILi64EEEEEESJ_EEENS_6half_tESL_NSA_8TiledMMAINSA_8MMA_AtomIJNSA_4SM904GMMA25MMA_64x64x16_F32F16F16_SSILNSP_5MajorE1ELSR_1ELNSP_7ScaleInE1ELSS_1EEEEEENSA_6LayoutISE_NSB_IJNSC_ILi0EEESW_SW_EEEEENSB_IJNSA_10UnderscoreESZ_SZ_EEEEENS7_6detail26Sm90ImplicitGemmTileTraitsINSA_13SM90_TMA_LOADENSA_14ComposedLayoutINSA_7SwizzleILi3ELi4ELi3EEENSA_18smem_ptr_flag_bitsILi16EEENSV_INSB_IJNSB_IJSI_NSC_ILi2EEEEEENSB_IJNSC_ILi8EEES1C_EEENSB_IJSD_NSC_ILi9EEEEEEEEENSB_IJNSB_IJSD_NSC_ILi4096EEEEEENSB_IJSI_NSC_ILi512EEEEEENSB_IJSW_NSC_ILi8192EEEEEEEEEEEEEvEENS13_INSA_20SM90_TMA_LOAD_IM2COLENS15_IS17_S19_NSV_INSB_IJNSB_IJSI_SD_EEES1D_S1F_EEENSB_IJNSB_IJSD_SW_EEES1K_NSB_IJSW_S1H_EEEEEEEEEEvEEEENS_8epilogue10collective6detail29Sm90TmaWarpSpecializedAdapterINS22_15DefaultEpilogueISL_NSB_IJlNSB_IJSD_llEEESW_EEES27_NS21_6thread17LinearCombinationISL_Li1EffLNS28_9ScaleType4KindE0ELNS_15FloatRoundStyleE2ESL_EENS_4gemm15EpilogueDefaultEEEEEvvEEEEvNT_6ParamsE)
        /*0014*/ 	.word	0x00000000


	//----- nvinfo : EIATTR_MIN_STACK_SIZE
	.align		4
.L_14:
        /*0018*/ 	.byte	0x04, 0x12
        /*001a*/ 	.short	(.L_16 - .L_15)
	.align		4
.L_15:
        /*001c*/ 	.word	index@(_ZN7cutlass13device_kernelINS_4conv6kernel13ConvUniversalINS1_16ConvProblemShapeILNS1_8OperatorE2ELi2EEENS1_10collective14CollectiveConvINS1_46MainloopSm90TmaGmmaWarpSpecializedImplicitGemmILS5_2ELi9ELi2EN4cute5tupleIJNSA_1CILi1EEESD_SD_EEENS1_36KernelImplicitTmaWarpSpecializedSm90ELi1EEENSB_IJNSC_ILi128EEENSB_IJNSC_ILi64EEEEEESJ_EEENS_6half_tESL_NSA_8TiledMMAINSA_8MMA_AtomIJNSA_4SM904GMMA25MMA_64x64x16_F32F16F16_SSILNSP_5MajorE1ELSR_1ELNSP_7ScaleInE1ELSS_1EEEEEENSA_6LayoutISE_NSB_IJNSC_ILi0EEESW_SW_EEEEENSB_IJNSA_10UnderscoreESZ_SZ_EEEEENS7_6detail26Sm90ImplicitGemmTileTraitsINSA_13SM90_TMA_LOADENSA_14ComposedLayoutINSA_7SwizzleILi3ELi4ELi3EEENSA_18smem_ptr_flag_bitsILi16EEENSV_INSB_IJNSB_IJSI_NSC_ILi2EEEEEENSB_IJNSC_ILi8EEES1C_EEENSB_IJSD_NSC_ILi9EEEEEEEEENSB_IJNSB_IJSD_NSC_ILi4096EEEEEENSB_IJSI_NSC_ILi512EEEEEENSB_IJSW_NSC_ILi8192EEEEEEEEEEEEEvEENS13_INSA_20SM90_TMA_LOAD_IM2COLENS15_IS17_S19_NSV_INSB_IJNSB_IJSI_SD_EEES1D_S1F_EEENSB_IJNSB_IJSD_SW_EEES1K_NSB_IJSW_S1H_EEEEEEEEEEvEEEENS_8epilogue10collective6detail29Sm90TmaWarpSpecializedAdapterINS22_15DefaultEpilogueISL_NSB_IJlNSB_IJSD_llEEESW_EEES27_NS21_6thread17LinearCombinationISL_Li1EffLNS28_9ScaleType4KindE0ELNS_15FloatRoundStyleE2ESL_EENS_4gemm15EpilogueDefaultEEEEEvvEEEEvNT_6ParamsE)
        /*0020*/ 	.word	0x00000000
.L_16:


//--------------------- .nv.compat                --------------------------
	.section	.nv.compat,"",@"SHT_CUDA_COMPAT_INFO"
	.align	4
        /*0000*/ 	.byte	0x02, 0x09, 0x01, 0x00, 0x02, 0x02, 0x04, 0x00, 0x02, 0x05, 0x05, 0x00, 0x03, 0x07, 0x01, 0x01
        /*0010*/ 	.byte	0x02, 0x03, 0x01, 0x00, 0x02, 0x06, 0x01, 0x00, 0x04, 0x0b, 0x08, 0x00, 0x00, 0x00, 0x00, 0x00
        /*0020*/ 	.byte	0x00, 0x00, 0x00, 0x00


//--------------------- .nv.info._ZN7cutlass13device_kernelINS_4conv6kernel13ConvUniversalINS1_16ConvProblemShapeILNS1_8OperatorE2ELi2EEENS1_10collective14CollectiveConvINS1_46MainloopSm90TmaGmmaWarpSpecializedImplicitGemmILS5_2ELi9ELi2EN4cute5tupleIJNSA_1CILi1EEESD_SD_EEENS1_36KernelImplicitTmaWarpSpecializedSm90ELi1EEENSB_IJNSC_ILi128EEENSB_IJNSC_ILi64EEEEEESJ_EEENS_6half_tESL_NSA_8TiledMMAINSA_8MMA_AtomIJNSA_4SM904GMMA25MMA_64x64x16_F32F16F16_SSILNSP_5MajorE1ELSR_1ELNSP_7ScaleInE1ELSS_1EEEEEENSA_6LayoutISE_NSB_IJNSC_ILi0EEESW_SW_EEEEENSB_IJNSA_10UnderscoreESZ_SZ_EEEEENS7_6detail26Sm90ImplicitGemmTileTraitsINSA_13SM90_TMA_LOADENSA_14ComposedLayoutINSA_7SwizzleILi3ELi4ELi3EEENSA_18smem_ptr_flag_bitsILi16EEENSV_INSB_IJNSB_IJSI_NSC_ILi2EEEEEENSB_IJNSC_ILi8EEES1C_EEENSB_IJSD_NSC_ILi9EEEEEEEEENSB_IJNSB_IJSD_NSC_ILi4096EEEEEENSB_IJSI_NSC_ILi512EEEEEENSB_IJSW_NSC_ILi8192EEEEEEEEEEEEEvEENS13_INSA_20SM90_TMA_LOAD_IM2COLENS15_IS17_S19_NSV_INSB_IJNSB_IJSI_SD_EEES1D_S1F_EEENSB_IJNSB_IJSD_SW_EEES1K_NSB_IJSW_S1H_EEEEEEEEEEvEEEENS_8epilogue10collective6detail29Sm90TmaWarpSpecializedAdapterINS22_15DefaultEpilogueISL_NSB_IJlNSB_IJSD_llEEESW_EEES27_NS21_6thread17LinearCombinationISL_Li1EffLNS28_9ScaleType4KindE0ELNS_15FloatRoundStyleE2ESL_EENS_4gemm15EpilogueDefaultEEEEEvvEEEEvNT_6ParamsE --------------------------
	.section	.nv.info._ZN7cutlass13device_kernelINS_4conv6kernel13ConvUniversalINS1_16ConvProblemShapeILNS1_8OperatorE2ELi2EEENS1_10collective14CollectiveConvINS1_46MainloopSm90TmaGmmaWarpSpecializedImplicitGemmILS5_2ELi9ELi2EN4cute5tupleIJNSA_1CILi1EEESD_SD_EEENS1_36KernelImplicitTmaWarpSpecializedSm90ELi1EEENSB_IJNSC_ILi128EEENSB_IJNSC_ILi64EEEEEESJ_EEENS_6half_tESL_NSA_8TiledMMAINSA_8MMA_AtomIJNSA_4SM904GMMA25MMA_64x64x16_F32F16F16_SSILNSP_5MajorE1ELSR_1ELNSP_7ScaleInE1ELSS_1EEEEEENSA_6LayoutISE_NSB_IJNSC_ILi0EEESW_SW_EEEEENSB_IJNSA_10UnderscoreESZ_SZ_EEEEENS7_6detail26Sm90ImplicitGemmTileTraitsINSA_13SM90_TMA_LOADENSA_14ComposedLayoutINSA_7SwizzleILi3ELi4ELi3EEENSA_18smem_ptr_flag_bitsILi16EEENSV_INSB_IJNSB_IJSI_NSC_ILi2EEEEEENSB_IJNSC_ILi8EEES1C_EEENSB_IJSD_NSC_ILi9EEEEEEEEENSB_IJNSB_IJSD_NSC_ILi4096EEEEEENSB_IJSI_NSC_ILi512EEEEEENSB_IJSW_NSC_ILi8192EEEEEEEEEEEEEvEENS13_INSA_20SM90_TMA_LOAD_IM2COLENS15_IS17_S19_NSV_INSB_IJNSB_IJSI_SD_EEES1D_S1F_EEENSB_IJNSB_IJSD_SW_EEES1K_NSB_IJSW_S1H_EEEEEEEEEEvEEEENS_8epilogue10collective6detail29Sm90TmaWarpSpecializedAdapterINS22_15DefaultEpilogueISL_NSB_IJlNSB_IJSD_llEEESW_EEES27_NS21_6thread17LinearCombinationISL_Li1EffLNS28_9ScaleType4KindE0ELNS_15FloatRoundStyleE2ESL_EENS_4gemm15EpilogueDefaultEEEEEvvEEEEvNT_6ParamsE,"",@"SHT_CUDA_INFO"
	.sectionflags	@""
	.align	4


	//----- nvinfo : EIATTR_CUDA_API_VERSION
	.align		4
        /*0000*/ 	.byte	0x04, 0x37
        /*0002*/ 	.short	(.L_18 - .L_17)
.L_17:
        /*0004*/ 	.word	0x00000082


	//----- nvinfo : EIATTR_KPARAM_INFO
	.align		4
.L_18:
        /*0008*/ 	.byte	0x04, 0x17
        /*000a*/ 	.short	(.L_20 - .L_19)
.L_19:
        /*000c*/ 	.word	0x00000000
        /*0010*/ 	.short	0x0000
        /*0012*/ 	.short	0x0070
        /*0014*/ 	.byte	0x00, 0xf0, 0x01, 0x0e


	//----- nvinfo : EIATTR_SPARSE_MMA_MASK
	.align		4
.L_20:
        /*0018*/ 	.byte	0x03, 0x50
        /*001a*/ 	.short	0x0000


	//----- nvinfo : EIATTR_MAXREG_COUNT
	.align		4
        /*001c*/ 	.byte	0x03, 0x1b
        /*001e*/ 	.short	0x00ff


	//----- nvinfo : EIATTR_NUM_BARRIERS
	.align		4
        /*0020*/ 	.byte	0x02, 0x4c
        /*0022*/ 	.byte	0x01
	.zero		1


	//----- nvinfo : EIATTR_MERCURY_ISA_VERSION
	.align		4
        /*0024*/ 	.byte	0x03, 0x5f
        /*0026*/ 	.short	0x0101


	//----- nvinfo : EIATTR_COOP_GROUP_MASK_REGIDS
	.align		4
        /*0028*/ 	.byte	0x04, 0x29
        /*002a*/ 	.short	(.L_22 - .L_21)


	//   ....[0]....
.L_21:
        /*002c*/ 	.word	0xffffffff


	//   ....[1]....
        /*0030*/ 	.word	0xffffffff


	//   ....[2]....
        /*0034*/ 	.word	0xffffffff


	//----- nvinfo : EIATTR_COOP_GROUP_INSTR_OFFSETS
	.align		4
.L_22:
        /*0038*/ 	.byte	0x04, 0x28
        /*003a*/ 	.short	(.L_24 - .L_23)


	//   ....[0]....
.L_23:
        /*003c*/ 	.word	0x00000060


	//   ....[1]....
        /*0040*/ 	.word	0x00000070


	//   ....[2]....
        /*0044*/ 	.word	0x00000130


	//----- nvinfo : EIATTR_MBARRIER_INSTR_OFFSETS
	.align		4
.L_24:
        /*0048*/ 	.byte	0x04, 0x39
        /*004a*/ 	.short	(.L_26 - .L_25)


	//   ....[0]....
.L_25:
        /*004c*/ 	.word	0x00000270
        /*0050*/ 	.word	0x000000ff
        /*0054*/ 	.word	0x00036000
        /*0058*/ 	.short	0x0100
        /*005a*/ 	.byte	0x08
	.zero		1


	//   ....[1]....
        /*005c*/ 	.word	0x00000280
        /*0060*/ 	.word	0x000000ff
        /*0064*/ 	.word	0x00036048
        /*0068*/ 	.short	0x0100
        /*006a*/ 	.byte	0x08
	.zero		1


	//   ....[2]....
        /*006c*/ 	.word	0x00000290
        /*0070*/ 	.word	0x000000ff
        /*0074*/ 	.word	0x00036008
        /*0078*/ 	.short	0x0100
        /*007a*/ 	.byte	0x08
	.zero		1


	//   ....[3]....
        /*007c*/ 	.word	0x000002a0
        /*0080*/ 	.word	0x000000ff
        /*0084*/ 	.word	0x00036050
        /*0088*/ 	.short	0x0100
        /*008a*/ 	.byte	0x08
	.zero		1


	//   ....[4]....
        /*008c*/ 	.word	0x000002b0
        /*0090*/ 	.word	0x000000ff
        /*0094*/ 	.word	0x00036010
        /*0098*/ 	.short	0x0100
        /*009a*/ 	.byte	0x08
	.zero		1


	//   ....[5]....
        /*009c*/ 	.word	0x000002c0
        /*00a0*/ 	.word	0x000000ff
        /*00a4*/ 	.word	0x00036058
        /*00a8*/ 	.short	0x0100
        /*00aa*/ 	.byte	0x08
	.zero		1


	//   ....[6]....
        /*00ac*/ 	.word	0x000002d0
        /*00b0*/ 	.word	0x000000ff
        /*00b4*/ 	.word	0x00036018
        /*00b8*/ 	.short	0x0100
        /*00ba*/ 	.byte	0x08
	.zero		1


	//   ....[7]....
        /*00bc*/ 	.word	0x000002e0
        /*00c0*/ 	.word	0x000000ff
        /*00c4*/ 	.word	0x00036060
        /*00c8*/ 	.short	0x0100
        /*00ca*/ 	.byte	0x08
	.zero		1


	//   ....[8]....
        /*00cc*/ 	.word	0x000002f0
        /*00d0*/ 	.word	0x000000ff
        /*00d4*/ 	.word	0x00036020
        /*00d8*/ 	.short	0x0100
        /*00da*/ 	.byte	0x08
	.zero		1


	//   ....[9]....
        /*00dc*/ 	.word	0x00000300
        /*00e0*/ 	.word	0x000000ff
        /*00e4*/ 	.word	0x00036068
        /*00e8*/ 	.short	0x0100
        /*00ea*/ 	.byte	0x08
	.zero		1


	//   ....[10]....
        /*00ec*/ 	.word	0x00000310
        /*00f0*/ 	.word	0x000000ff
        /*00f4*/ 	.word	0x00036028
        /*00f8*/ 	.short	0x0100
        /*00fa*/ 	.byte	0x08
	.zero		1


	//   ....[11]....
        /*00fc*/ 	.word	0x00000320
        /*0100*/ 	.word	0x000000ff
        /*0104*/ 	.word	0x00036070
        /*0108*/ 	.short	0x0100
        /*010a*/ 	.byte	0x08
	.zero		1


	//   ....[12]....
        /*010c*/ 	.word	0x00000330
        /*0110*/ 	.word	0x000000ff
        /*0114*/ 	.word	0x00036030
        /*0118*/ 	.short	0x0100
        /*011a*/ 	.byte	0x08
	.zero		1


	//   ....[13]....
        /*011c*/ 	.word	0x00000340
        /*0120*/ 	.word	0x000000ff
        /*0124*/ 	.word	0x00036078
        /*0128*/ 	.short	0x0100
        /*012a*/ 	.byte	0x08
	.zero		1


	//   ....[14]....
        /*012c*/ 	.word	0x00000350
        /*0130*/ 	.word	0x000000ff
        /*0134*/ 	.word	0x00036038
        /*0138*/ 	.short	0x0100
        /*013a*/ 	.byte	0x08
	.zero		1


	//   ....[15]....
        /*013c*/ 	.word	0x00000360
        /*0140*/ 	.word	0x000000ff
        /*0144*/ 	.word	0x00036080
        /*0148*/ 	.short	0x0100
        /*014a*/ 	.byte	0x08
	.zero		1


	//   ....[16]....
        /*014c*/ 	.word	0x00000370
        /*0150*/ 	.word	0x000000ff
        /*0154*/ 	.word	0x00036040
        /*0158*/ 	.short	0x0100
        /*015a*/ 	.byte	0x08
	.zero		1


	//   ....[17]....
        /*015c*/ 	.word	0x00000380
        /*0160*/ 	.word	0x000000ff
        /*0164*/ 	.word	0x00036088
        /*0168*/ 	.short	0x0100
        /*016a*/ 	.byte	0x08
	.zero		1


	//   ....[18]....
        /*016c*/ 	.word	0x00000dc0
        /*0170*/ 	.word	0x00000003
        /*0174*/ 	.word	0x00036000
        /*0178*/ 	.short	0x010a
        /*017a*/ 	.byte	0x3f
	.zero		1


	//   ....[19]....
        /*017c*/ 	.word	0x00001220
        /*0180*/ 	.word	0x00000006
        /*0184*/ 	.word	0x00036000
        /*0188*/ 	.short	0x010a
        /*018a*/ 	.byte	0x3f
	.zero		1


	//   ....[20]....
        /*018c*/ 	.word	0x00001540
        /*0190*/ 	.word	0x000000ff
        /*0194*/ 	.word	0x00000000
        /*0198*/ 	.short	0x0101
        /*019a*/ 	.byte	0x08
	.zero		1


	//   ....[21]....
        /*019c*/ 	.word	0x00001750
        /*01a0*/ 	.word	0x00000004
        /*01a4*/ 	.word	0x00000000
        /*01a8*/ 	.short	0x0101
        /*01aa*/ 	.byte	0x3f
	.zero		1


	//   ....[22]....
        /*01ac*/ 	.word	0x000067f0
        /*01b0*/ 	.word	0x00000005
        /*01b4*/ 	.word	0x00036048
        /*01b8*/ 	.short	0x010a
        /*01ba*/ 	.byte	0x3f
	.zero		1


	//   ....[23]....
        /*01bc*/ 	.word	0x00006de0
        /*01c0*/ 	.word	0x00000004
        /*01c4*/ 	.word	0x00000000
        /*01c8*/ 	.short	0x010a
        /*01ca*/ 	.byte	0x3f
	.zero		1


	//   ....[24]....
        /*01cc*/ 	.word	0x00006e90
        /*01d0*/ 	.word	0x00000000
        /*01d4*/ 	.word	0x00000000
        /*01d8*/ 	.short	0x010a
        /*01da*/ 	.byte	0x3f
	.zero		1


	//   ....[25]....
        /*01dc*/ 	.word	0x00006f40
        /*01e0*/ 	.word	0x00000000
        /*01e4*/ 	.word	0x00000000
        /*01e8*/ 	.short	0x010a
        /*01ea*/ 	.byte	0x3f
	.zero		1


	//   ....[26]....
        /*01ec*/ 	.word	0x00006ff0
        /*01f0*/ 	.word	0x00000000
        /*01f4*/ 	.word	0x00000000
        /*01f8*/ 	.short	0x010a
        /*01fa*/ 	.byte	0x3f
	.zero		1


	//   ....[27]....
        /*01fc*/ 	.word	0x000070a0
        /*0200*/ 	.word	0x00000000
        /*0204*/ 	.word	0x00000000
        /*0208*/ 	.short	0x010a
        /*020a*/ 	.byte	0x3f
	.zero		1


	//   ....[28]....
        /*020c*/ 	.word	0x00007150
        /*0210*/ 	.word	0x00000000
        /*0214*/ 	.word	0x00000000
        /*0218*/ 	.short	0x010a
        /*021a*/ 	.byte	0x3f
	.zero		1


	//   ....[29]....
        /*021c*/ 	.word	0x00007200
        /*0220*/ 	.word	0x00000000
        /*0224*/ 	.word	0x00000000
        /*0228*/ 	.short	0x010a
        /*022a*/ 	.byte	0x3f
	.zero		1


	//   ....[30]....
        /*022c*/ 	.word	0x000072b0
        /*0230*/ 	.word	0x00000000
        /*0234*/ 	.word	0x00000000
        /*0238*/ 	.short	0x010a
        /*023a*/ 	.byte	0x3f
	.zero		1


	//   ....[31]....
        /*023c*/ 	.word	0x00007360
        /*0240*/ 	.word	0x00000002
        /*0244*/ 	.word	0x00000000
        /*0248*/ 	.short	0x010a
        /*024a*/ 	.byte	0x3f
	.zero		1


	//----- nvinfo : EIATTR_NUM_MBARRIERS
	.align		4
.L_26:
        /*024c*/ 	.byte	0x03, 0x38
        /*024e*/ 	.short	0x0012


	//----- nvinfo : EIATTR_EXIT_INSTR_OFFSETS
	.align		4
        /*0250*/ 	.byte	0x04, 0x1c
        /*0252*/ 	.short	(.L_28 - .L_27)


	//   ....[0]....
.L_27:
        /*0254*/ 	.word	0x00000af0


	//   ....[1]....
        /*0258*/ 	.word	0x00001980


	//   ....[2]....
        /*025c*/ 	.word	0x00001aa0


	//   ....[3]....
        /*0260*/ 	.word	0x00005090


	//   ....[4]....
        /*0264*/ 	.word	0x000050c0


	//   ....[5]....
        /*0268*/ 	.word	0x000065c0


	//   ....[6]....
        /*026c*/ 	.word	0x000065f0


	//   ....[7]....
        /*0270*/ 	.word	0x00006610


	//   ....[8]....
        /*0274*/ 	.word	0x00006cd0


	//   ....[9]....
        /*0278*/ 	.word	0x00007390


	//----- nvinfo : EIATTR_MAX_THREADS
	.align		4
.L_28:
        /*027c*/ 	.byte	0x04, 0x05
        /*027e*/ 	.short	(.L_30 - .L_29)
.L_29:
        /*0280*/ 	.word	0x00000100
        /*0284*/ 	.word	0x00000001
        /*0288*/ 	.word	0x00000001


	//----- nvinfo : EIATTR_CRS_STACK_SIZE
	.align		4
.L_30:
        /*028c*/ 	.byte	0x04, 0x1e
        /*028e*/ 	.short	(.L_32 - .L_31)
.L_31:
        /*0290*/ 	.word	0x00000000


	//----- nvinfo : EIATTR_CBANK_PARAM_SIZE
	.align		4
.L_32:
        /*0294*/ 	.byte	0x03, 0x19
        /*0296*/ 	.short	0x03f0


	//----- nvinfo : EIATTR_PARAM_CBANK
	.align		4
        /*0298*/ 	.byte	0x04, 0x0a
        /*029a*/ 	.short	(.L_34 - .L_33)
	.align		4
.L_33:
        /*029c*/ 	.word	index@(.nv.constant0._ZN7cutlass13device_kernelINS_4conv6kernel13ConvUniversalINS1_16ConvProblemShapeILNS1_8OperatorE2ELi2EEENS1_10collective14CollectiveConvINS1_46MainloopSm90TmaGmmaWarpSpecializedImplicitGemmILS5_2ELi9ELi2EN4cute5tupleIJNSA_1CILi1EEESD_SD_EEENS1_36KernelImplicitTmaWarpSpecializedSm90ELi1EEENSB_IJNSC_ILi128EEENSB_IJNSC_ILi64EEEEEESJ_EEENS_6half_tESL_NSA_8TiledMMAINSA_8MMA_AtomIJNSA_4SM904GMMA25MMA_64x64x16_F32F16F16_SSILNSP_5MajorE1ELSR_1ELNSP_7ScaleInE1ELSS_1EEEEEENSA_6LayoutISE_NSB_IJNSC_ILi0EEESW_SW_EEEEENSB_IJNSA_10UnderscoreESZ_SZ_EEEEENS7_6detail26Sm90ImplicitGemmTileTraitsINSA_13SM90_TMA_LOADENSA_14ComposedLayoutINSA_7SwizzleILi3ELi4ELi3EEENSA_18smem_ptr_flag_bitsILi16EEENSV_INSB_IJNSB_IJSI_NSC_ILi2EEEEEENSB_IJNSC_ILi8EEES1C_EEENSB_IJSD_NSC_ILi9EEEEEEEEENSB_IJNSB_IJSD_NSC_ILi4096EEEEEENSB_IJSI_NSC_ILi512EEEEEENSB_IJSW_NSC_ILi8192EEEEEEEEEEEEEvEENS13_INSA_20SM90_TMA_LOAD_IM2COLENS15_IS17_S19_NSV_INSB_IJNSB_IJSI_SD_EEES1D_S1F_EEENSB_IJNSB_IJSD_SW_EEES1K_NSB_IJSW_S1H_EEEEEEEEEEvEEEENS_8epilogue10collective6detail29Sm90TmaWarpSpecializedAdapterINS22_15DefaultEpilogueISL_NSB_IJlNSB_IJSD_llEEESW_EEES27_NS21_6thread17LinearCombinationISL_Li1EffLNS28_9ScaleType4KindE0ELNS_15FloatRoundStyleE2ESL_EENS_4gemm15EpilogueDefaultEEEEEvvEEEEvNT_6ParamsE)
        /*02a0*/ 	.short	0x0210
        /*02a2*/ 	.short	0x03f0


	//----- nvinfo : EIATTR_SW_WAR
	.align		4
.L_34:
        /*02a4*/ 	.byte	0x04, 0x36
        /*02a6*/ 	.short	(.L_36 - .L_35)
.L_35:
        /*02a8*/ 	.word	0x00000008
.L_36:


//--------------------- .nv.callgraph             --------------------------
	.section	.nv.callgraph,"",@"SHT_CUDA_CALLGRAPH"
	.align	4
	.sectionentsize	8
	.align		4
        /*0000*/ 	.word	0x00000000
	.align		4
        /*0004*/ 	.word	0xffffffff
	.align		4
        /*0008*/ 	.word	0x00000000
	.align		4
        /*000c*/ 	.word	0xfffffffe
	.align		4
        /*0010*/ 	.word	0x00000000
	.align		4
        /*0014*/ 	.word	0xfffffffd
	.align		4
        /*0018*/ 	.word	0x00000000
	.align		4
        /*001c*/ 	.word	0xfffffffc


//--------------------- .nv.constant4             --------------------------
	.section	.nv.constant4,"a",@progbits
	.align	8
	.align		8
.nv.constant4:
        /*0000*/ 	.dword	_ZN39_INTERNAL_7bd15f8a_4_k_cu_355296de_30504cuda3std3__45__cpo5beginE
	.align		8
        /*0008*/ 	.dword	_ZN39_INTERNAL_7bd15f8a_4_k_cu_355296de_30504cuda3std3__45__cpo3endE
	.align		8
        /*0010*/ 	.dword	_ZN39_INTERNAL_7bd15f8a_4_k_cu_355296de_30504cuda3std3__45__cpo6cbeginE
	.align		8
        /*0018*/ 	.dword	_ZN39_INTERNAL_7bd15f8a_4_k_cu_355296de_30504cuda3std3__45__cpo4cendE
	.align		8
        /*0020*/ 	.dword	_ZN39_INTERNAL_7bd15f8a_4_k_cu_355296de_30504cuda3std3__441_GLOBAL__N__7bd15f8a_4_k_cu_355296de_30506ignoreE
	.align		8
        /*0028*/ 	.dword	_ZN39_INTERNAL_7bd15f8a_4_k_cu_355296de_30504cuda3std3__419piecewise_constructE
	.align		8
        /*0030*/ 	.dword	_ZN39_INTERNAL_7bd15f8a_4_k_cu_355296de_30504cuda3std3__48in_placeE
	.align		8
        /*0038*/ 	.dword	_ZN39_INTERNAL_7bd15f8a_4_k_cu_355296de_30504cuda3std6ranges3__45__cpo4swapE
	.align		8
        /*0040*/ 	.dword	_ZN39_INTERNAL_7bd15f8a_4_k_cu_355296de_30504cuda3std6ranges3__45__cpo9iter_moveE
	.align		8
        /*0048*/ 	.dword	_ZN39_INTERNAL_7bd15f8a_4_k_cu_355296de_30504cute7productE
	.align		8
        /*0050*/ 	.dword	_ZN39_INTERNAL_7bd15f8a_4_k_cu_355296de_30504cute1_E


//--------------------- .text._ZN7cutlass13device_kernelINS_4conv6kernel13ConvUniversalINS1_16ConvProblemShapeILNS1_8OperatorE2ELi2EEENS1_10collective14CollectiveConvINS1_46MainloopSm90TmaGmmaWarpSpecializedImplicitGemmILS5_2ELi9ELi2EN4cute5tupleIJNSA_1CILi1EEESD_SD_EEENS1_36KernelImplicitTmaWarpSpecializedSm90ELi1EEENSB_IJNSC_ILi128EEENSB_IJNSC_ILi64EEEEEESJ_EEENS_6half_tESL_NSA_8TiledMMAINSA_8MMA_AtomIJNSA_4SM904GMMA25MMA_64x64x16_F32F16F16_SSILNSP_5MajorE1ELSR_1ELNSP_7ScaleInE1ELSS_1EEEEEENSA_6LayoutISE_NSB_IJNSC_ILi0EEESW_SW_EEEEENSB_IJNSA_10UnderscoreESZ_SZ_EEEEENS7_6detail26Sm90ImplicitGemmTileTraitsINSA_13SM90_TMA_LOADENSA_14ComposedLayoutINSA_7SwizzleILi3ELi4ELi3EEENSA_18smem_ptr_flag_bitsILi16EEENSV_INSB_IJNSB_IJSI_NSC_ILi2EEEEEENSB_IJNSC_ILi8EEES1C_EEENSB_IJSD_NSC_ILi9EEEEEEEEENSB_IJNSB_IJSD_NSC_ILi4096EEEEEENSB_IJSI_NSC_ILi512EEEEEENSB_IJSW_NSC_ILi8192EEEEEEEEEEEEEvEENS13_INSA_20SM90_TMA_LOAD_IM2COLENS15_IS17_S19_NSV_INSB_IJNSB_IJSI_SD_EEES1D_S1F_EEENSB_IJNSB_IJSD_SW_EEES1K_NSB_IJSW_S1H_EEEEEEEEEEvEEEENS_8epilogue10collective6detail29Sm90TmaWarpSpecializedAdapterINS22_15DefaultEpilogueISL_NSB_IJlNSB_IJSD_llEEESW_EEES27_NS21_6thread17LinearCombinationISL_Li1EffLNS28_9ScaleType4KindE0ELNS_15FloatRoundStyleE2ESL_EENS_4gemm15EpilogueDefaultEEEEEvvEEEEvNT_6ParamsE --------------------------
	.section	.text._ZN7cutlass13device_kernelINS_4conv6kernel13ConvUniversalINS1_16ConvProblemShapeILNS1_8OperatorE2ELi2EEENS1_10collective14CollectiveConvINS1_46MainloopSm90TmaGmmaWarpSpecializedImplicitGemmILS5_2ELi9ELi2EN4cute5tupleIJNSA_1CILi1EEESD_SD_EEENS1_36KernelImplicitTmaWarpSpecializedSm90ELi1EEENSB_IJNSC_ILi128EEENSB_IJNSC_ILi64EEEEEESJ_EEENS_6half_tESL_NSA_8TiledMMAINSA_8MMA_AtomIJNSA_4SM904GMMA25MMA_64x64x16_F32F16F16_SSILNSP_5MajorE1ELSR_1ELNSP_7ScaleInE1ELSS_1EEEEEENSA_6LayoutISE_NSB_IJNSC_ILi0EEESW_SW_EEEEENSB_IJNSA_10UnderscoreESZ_SZ_EEEEENS7_6detail26Sm90ImplicitGemmTileTraitsINSA_13SM90_TMA_LOADENSA_14ComposedLayoutINSA_7SwizzleILi3ELi4ELi3EEENSA_18smem_ptr_flag_bitsILi16EEENSV_INSB_IJNSB_IJSI_NSC_ILi2EEEEEENSB_IJNSC_ILi8EEES1C_EEENSB_IJSD_NSC_ILi9EEEEEEEEENSB_IJNSB_IJSD_NSC_ILi4096EEEEEENSB_IJSI_NSC_ILi512EEEEEENSB_IJSW_NSC_ILi8192EEEEEEEEEEEEEvEENS13_INSA_20SM90_TMA_LOAD_IM2COLENS15_IS17_S19_NSV_INSB_IJNSB_IJSI_SD_EEES1D_S1F_EEENSB_IJNSB_IJSD_SW_EEES1K_NSB_IJSW_S1H_EEEEEEEEEEvEEEENS_8epilogue10collective6detail29Sm90TmaWarpSpecializedAdapterINS22_15DefaultEpilogueISL_NSB_IJlNSB_IJSD_llEEESW_EEES27_NS21_6thread17LinearCombinationISL_Li1EffLNS28_9ScaleType4KindE0ELNS_15FloatRoundStyleE2ESL_EENS_4gemm15EpilogueDefaultEEEEEvvEEEEvNT_6ParamsE,"ax",@progbits
	.align	128
.text._ZN7cutlass13device_kernelINS_4conv6kernel13ConvUniversalINS1_16ConvProblemShapeILNS1_8OperatorE2ELi2EEENS1_10collective14CollectiveConvINS1_46MainloopSm90TmaGmmaWarpSpecializedImplicitGemmILS5_2ELi9ELi2EN4cute5tupleIJNSA_1CILi1EEESD_SD_EEENS1_36KernelImplicitTmaWarpSpecializedSm90ELi1EEENSB_IJNSC_ILi128EEENSB_IJNSC_ILi64EEEEEESJ_EEENS_6half_tESL_NSA_8TiledMMAINSA_8MMA_AtomIJNSA_4SM904GMMA25MMA_64x64x16_F32F16F16_SSILNSP_5MajorE1ELSR_1ELNSP_7ScaleInE1ELSS_1EEEEEENSA_6LayoutISE_NSB_IJNSC_ILi0EEESW_SW_EEEEENSB_IJNSA_10UnderscoreESZ_SZ_EEEEENS7_6detail26Sm90ImplicitGemmTileTraitsINSA_13SM90_TMA_LOADENSA_14ComposedLayoutINSA_7SwizzleILi3ELi4ELi3EEENSA_18smem_ptr_flag_bitsILi16EEENSV_INSB_IJNSB_IJSI_NSC_ILi2EEEEEENSB_IJNSC_ILi8EEES1C_EEENSB_IJSD_NSC_ILi9EEEEEEEEENSB_IJNSB_IJSD_NSC_ILi4096EEEEEENSB_IJSI_NSC_ILi512EEEEEENSB_IJSW_NSC_ILi8192EEEEEEEEEEEEEvEENS13_INSA_20SM90_TMA_LOAD_IM2COLENS15_IS17_S19_NSV_INSB_IJNSB_IJSI_SD_EEES1D_S1F_EEENSB_IJNSB_IJSD_SW_EEES1K_NSB_IJSW_S1H_EEEEEEEEEEvEEEENS_8epilogue10collective6detail29Sm90TmaWarpSpecializedAdapterINS22_15DefaultEpilogueISL_NSB_IJlNSB_IJSD_llEEESW_EEES27_NS21_6thread17LinearCombinationISL_Li1EffLNS28_9ScaleType4KindE0ELNS_15FloatRoundStyleE2ESL_EENS_4gemm15EpilogueDefaultEEEEEvvEEEEvNT_6ParamsE:
        .type           _ZN7cutlass13device_kernelINS_4conv6kernel13ConvUniversalINS1_16ConvProblemShapeILNS1_8OperatorE2ELi2EEENS1_10collective14CollectiveConvINS1_46MainloopSm90TmaGmmaWarpSpecializedImplicitGemmILS5_2ELi9ELi2EN4cute5tupleIJNSA_1CILi1EEESD_SD_EEENS1_36KernelImplicitTmaWarpSpecializedSm90ELi1EEENSB_IJNSC_ILi128EEENSB_IJNSC_ILi64EEEEEESJ_EEENS_6half_tESL_NSA_8TiledMMAINSA_8MMA_AtomIJNSA_4SM904GMMA25MMA_64x64x16_F32F16F16_SSILNSP_5MajorE1ELSR_1ELNSP_7ScaleInE1ELSS_1EEEEEENSA_6LayoutISE_NSB_IJNSC_ILi0EEESW_SW_EEEEENSB_IJNSA_10UnderscoreESZ_SZ_EEEEENS7_6detail26Sm90ImplicitGemmTileTraitsINSA_13SM90_TMA_LOADENSA_14ComposedLayoutINSA_7SwizzleILi3ELi4ELi3EEENSA_18smem_ptr_flag_bitsILi16EEENSV_INSB_IJNSB_IJSI_NSC_ILi2EEEEEENSB_IJNSC_ILi8EEES1C_EEENSB_IJSD_NSC_ILi9EEEEEEEEENSB_IJNSB_IJSD_NSC_ILi4096EEEEEENSB_IJSI_NSC_ILi512EEEEEENSB_IJSW_NSC_ILi8192EEEEEEEEEEEEEvEENS13_INSA_20SM90_TMA_LOAD_IM2COLENS15_IS17_S19_NSV_INSB_IJNSB_IJSI_SD_EEES1D_S1F_EEENSB_IJNSB_IJSD_SW_EEES1K_NSB_IJSW_S1H_EEEEEEEEEEvEEEENS_8epilogue10collective6detail29Sm90TmaWarpSpecializedAdapterINS22_15DefaultEpilogueISL_NSB_IJlNSB_IJSD_llEEESW_EEES27_NS21_6thread17LinearCombinationISL_Li1EffLNS28_9ScaleType4KindE0ELNS_15FloatRoundStyleE2ESL_EENS_4gemm15EpilogueDefaultEEEEEvvEEEEvNT_6ParamsE,@function
        .size           _ZN7cutlass13device_kernelINS_4conv6kernel13ConvUniversalINS1_16ConvProblemShapeILNS1_8OperatorE2ELi2EEENS1_10collective14CollectiveConvINS1_46MainloopSm90TmaGmmaWarpSpecializedImplicitGemmILS5_2ELi9ELi2EN4cute5tupleIJNSA_1CILi1EEESD_SD_EEENS1_36KernelImplicitTmaWarpSpecializedSm90ELi1EEENSB_IJNSC_ILi128EEENSB_IJNSC_ILi64EEEEEESJ_EEENS_6half_tESL_NSA_8TiledMMAINSA_8MMA_AtomIJNSA_4SM904GMMA25MMA_64x64x16_F32F16F16_SSILNSP_5MajorE1ELSR_1ELNSP_7ScaleInE1ELSS_1EEEEEENSA_6LayoutISE_NSB_IJNSC_ILi0EEESW_SW_EEEEENSB_IJNSA_10UnderscoreESZ_SZ_EEEEENS7_6detail26Sm90ImplicitGemmTileTraitsINSA_13SM90_TMA_LOADENSA_14ComposedLayoutINSA_7SwizzleILi3ELi4ELi3EEENSA_18smem_ptr_flag_bitsILi16EEENSV_INSB_IJNSB_IJSI_NSC_ILi2EEEEEENSB_IJNSC_ILi8EEES1C_EEENSB_IJSD_NSC_ILi9EEEEEEEEENSB_IJNSB_IJSD_NSC_ILi4096EEEEEENSB_IJSI_NSC_ILi512EEEEEENSB_IJSW_NSC_ILi8192EEEEEEEEEEEEEvEENS13_INSA_20SM90_TMA_LOAD_IM2COLENS15_IS17_S19_NSV_INSB_IJNSB_IJSI_SD_EEES1D_S1F_EEENSB_IJNSB_IJSD_SW_EEES1K_NSB_IJSW_S1H_EEEEEEEEEEvEEEENS_8epilogue10collective6detail29Sm90TmaWarpSpecializedAdapterINS22_15DefaultEpilogueISL_NSB_IJlNSB_IJSD_llEEESW_EEES27_NS21_6thread17LinearCombinationISL_Li1EffLNS28_9ScaleType4KindE0ELNS_15FloatRoundStyleE2ESL_EENS_4gemm15EpilogueDefaultEEEEEvvEEEEvNT_6ParamsE,(.L_x_161 - _ZN7cutlass13device_kernelINS_4conv6kernel13ConvUniversalINS1_16ConvProblemShapeILNS1_8OperatorE2ELi2EEENS1_10collective14CollectiveConvINS1_46MainloopSm90TmaGmmaWarpSpecializedImplicitGemmILS5_2ELi9ELi2EN4cute5tupleIJNSA_1CILi1EEESD_SD_EEENS1_36KernelImplicitTmaWarpSpecializedSm90ELi1EEENSB_IJNSC_ILi128EEENSB_IJNSC_ILi64EEEEEESJ_EEENS_6half_tESL_NSA_8TiledMMAINSA_8MMA_AtomIJNSA_4SM904GMMA25MMA_64x64x16_F32F16F16_SSILNSP_5MajorE1ELSR_1ELNSP_7ScaleInE1ELSS_1EEEEEENSA_6LayoutISE_NSB_IJNSC_ILi0EEESW_SW_EEEEENSB_IJNSA_10UnderscoreESZ_SZ_EEEEENS7_6detail26Sm90ImplicitGemmTileTraitsINSA_13SM90_TMA_LOADENSA_14ComposedLayoutINSA_7SwizzleILi3ELi4ELi3EEENSA_18smem_ptr_flag_bitsILi16EEENSV_INSB_IJNSB_IJSI_NSC_ILi2EEEEEENSB_IJNSC_ILi8EEES1C_EEENSB_IJSD_NSC_ILi9EEEEEEEEENSB_IJNSB_IJSD_NSC_ILi4096EEEEEENSB_IJSI_NSC_ILi512EEEEEENSB_IJSW_NSC_ILi8192EEEEEEEEEEEEEvEENS13_INSA_20SM90_TMA_LOAD_IM2COLENS15_IS17_S19_NSV_INSB_IJNSB_IJSI_SD_EEES1D_S1F_EEENSB_IJNSB_IJSD_SW_EEES1K_NSB_IJSW_S1H_EEEEEEEEEEvEEEENS_8epilogue10collective6detail29Sm90TmaWarpSpecializedAdapterINS22_15DefaultEpilogueISL_NSB_IJlNSB_IJSD_llEEESW_EEES27_NS21_6thread17LinearCombinationISL_Li1EffLNS28_9ScaleType4KindE0ELNS_15FloatRoundStyleE2ESL_EENS_4gemm15EpilogueDefaultEEEEEvvEEEEvNT_6ParamsE)
        .other          _ZN7cutlass13device_kernelINS_4conv6kernel13ConvUniversalINS1_16ConvProblemShapeILNS1_8OperatorE2ELi2EEENS1_10collective14CollectiveConvINS1_46MainloopSm90TmaGmmaWarpSpecializedImplicitGemmILS5_2ELi9ELi2EN4cute5tupleIJNSA_1CILi1EEESD_SD_EEENS1_36KernelImplicitTmaWarpSpecializedSm90ELi1EEENSB_IJNSC_ILi128EEENSB_IJNSC_ILi64EEEEEESJ_EEENS_6half_tESL_NSA_8TiledMMAINSA_8MMA_AtomIJNSA_4SM904GMMA25MMA_64x64x16_F32F16F16_SSILNSP_5MajorE1ELSR_1ELNSP_7ScaleInE1ELSS_1EEEEEENSA_6LayoutISE_NSB_IJNSC_ILi0EEESW_SW_EEEEENSB_IJNSA_10UnderscoreESZ_SZ_EEEEENS7_6detail26Sm90ImplicitGemmTileTraitsINSA_13SM90_TMA_LOADENSA_14ComposedLayoutINSA_7SwizzleILi3ELi4ELi3EEENSA_18smem_ptr_flag_bitsILi16EEENSV_INSB_IJNSB_IJSI_NSC_ILi2EEEEEENSB_IJNSC_ILi8EEES1C_EEENSB_IJSD_NSC_ILi9EEEEEEEEENSB_IJNSB_IJSD_NSC_ILi4096EEEEEENSB_IJSI_NSC_ILi512EEEEEENSB_IJSW_NSC_ILi8192EEEEEEEEEEEEEvEENS13_INSA_20SM90_TMA_LOAD_IM2COLENS15_IS17_S19_NSV_INSB_IJNSB_IJSI_SD_EEES1D_S1F_EEENSB_IJNSB_IJSD_SW_EEES1K_NSB_IJSW_S1H_EEEEEEEEEEvEEEENS_8epilogue10collective6detail29Sm90TmaWarpSpecializedAdapterINS22_15DefaultEpilogueISL_NSB_IJlNSB_IJSD_llEEESW_EEES27_NS21_6thread17LinearCombinationISL_Li1EffLNS28_9ScaleType4KindE0ELNS_15FloatRoundStyleE2ESL_EENS_4gemm15EpilogueDefaultEEEEEvvEEEEvNT_6ParamsE,@"STO_CUDA_ENTRY STV_DEFAULT"
_ZN7cutlass13device_kernelINS_4conv6kernel13ConvUniversalINS1_16ConvProblemShapeILNS1_8OperatorE2ELi2EEENS1_10collective14CollectiveConvINS1_46MainloopSm90TmaGmmaWarpSpecializedImplicitGemmILS5_2ELi9ELi2EN4cute5tupleIJNSA_1CILi1EEESD_SD_EEENS1_36KernelImplicitTmaWarpSpecializedSm90ELi1EEENSB_IJNSC_ILi128EEENSB_IJNSC_ILi64EEEEEESJ_EEENS_6half_tESL_NSA_8TiledMMAINSA_8MMA_AtomIJNSA_4SM904GMMA25MMA_64x64x16_F32F16F16_SSILNSP_5MajorE1ELSR_1ELNSP_7ScaleInE1ELSS_1EEEEEENSA_6LayoutISE_NSB_IJNSC_ILi0EEESW_SW_EEEEENSB_IJNSA_10UnderscoreESZ_SZ_EEEEENS7_6detail26Sm90ImplicitGemmTileTraitsINSA_13SM90_TMA_LOADENSA_14ComposedLayoutINSA_7SwizzleILi3ELi4ELi3EEENSA_18smem_ptr_flag_bitsILi16EEENSV_INSB_IJNSB_IJSI_NSC_ILi2EEEEEENSB_IJNSC_ILi8EEES1C_EEENSB_IJSD_NSC_ILi9EEEEEEEEENSB_IJNSB_IJSD_NSC_ILi4096EEEEEENSB_IJSI_NSC_ILi512EEEEEENSB_IJSW_NSC_ILi8192EEEEEEEEEEEEEvEENS13_INSA_20SM90_TMA_LOAD_IM2COLENS15_IS17_S19_NSV_INSB_IJNSB_IJSI_SD_EEES1D_S1F_EEENSB_IJNSB_IJSD_SW_EEES1K_NSB_IJSW_S1H_EEEEEEEEEEvEEEENS_8epilogue10collective6detail29Sm90TmaWarpSpecializedAdapterINS22_15DefaultEpilogueISL_NSB_IJlNSB_IJSD_llEEESW_EEES27_NS21_6thread17LinearCombinationISL_Li1EffLNS28_9ScaleType4KindE0ELNS_15FloatRoundStyleE2ESL_EENS_4gemm15EpilogueDefaultEEEEEvvEEEEvNT_6ParamsE:
[----:B------:R-:W-:Y:S01]  /*0000*/  LDC R1, c[0x0][0x28] ;  /* 0x00000a00ff017b82 */ /* 0x000fe20000000800 */
[----:B------:R-:W0:Y:S01]  /*0010*/  S2R R9, SR_TID.X ;  /* 0x0000000000097919 */ /* 0x000e220000002100 */
[----:B------:R-:W-:Y:S01]  /*0020*/  ELECT P0, URZ, PT ;  /* 0x00000000003f782f */ /* 0x000fe20003800000 */
[----:B------:R-:W-:Y:S01]  /*0030*/  BSSY B0, `(.L_x_0) ;  /* 0x000000f000007945 */ /* 0x000fe20003800000 */
[--C-:B0-----:R-:W-:Y:S02]  /*0040*/  SHF.R.U32.HI R0, RZ, 0x5, R9.reuse ;  /* 0x00000005ff007819 */ /* 0x101fe40000011609 */
[----:B------:R-:W-:-:S03]  /*0050*/  SHF.R.U32.HI R3, RZ, 0x7, R9 ;  /* 0x00000007ff037819 */ /* 0x000fc60000011609 */
[----:B------:R-:W0:Y:S04]  /*0060*/  SHFL.IDX PT, R2, R0, RZ, 0x1f ;  /* 0x00001fff00027589 */ /* 0x000e2800000e0000 */
[----:B------:R1:W2:Y:S01]  /*0070*/  SHFL.IDX PT, R5, R3, RZ, 0x1f ;  /* 0x00001fff03057589 */ /* 0x0002a200000e0000 */
[----:B0-----:R-:W-:-:S13]  /*0080*/  ISETP.NE.OR P0, PT, R2, RZ, !P0 ;  /* 0x000000ff0200720c */ /* 0x001fda0004705670 */
[----:B-12---:R-:W-:Y:S05]  /*0090*/  @P0 BRA `(.L_x_1) ;  /* 0x0000000000200947 */ /* 0x006fea0003800000 */
[----:B------:R-:W-:Y:S02]  /*00a0*/  ULDC.64 UR4, c[0x0][0x198] ;  /* 0x0000660000047ab9 */ /* 0x000fe40000000a00 */
[----:B------:R-:W-:Y:S02]  /*00b0*/  UIADD3 UR6, UP0, UR4, 0xf0, URZ ;  /* 0x000000f004067890 */ /* 0x000fe4000ff1e03f */
[----:B------:R-:W-:Y:S02]  /*00c0*/  UIADD3 UR4, UP1, UR4, 0x1f0, URZ ;  /* 0x000001f004047890 */ /* 0x000fe4000ff3e03f */
[----:B------:R-:W-:Y:S02]  /*00d0*/  UIADD3.X UR7, URZ, UR5, URZ, UP0, !UPT ;  /* 0x000000053f077290 */ /* 0x000fe400087fe43f */
[----:B------:R-:W-:-:S07]  /*00e0*/  UIADD3.X UR5, URZ, UR5, URZ, UP1, !UPT ;  /* 0x000000053f057290 */ /* 0x000fce0008ffe43f */
[----:B------:R0:W-:Y:S02]  /*00f0*/  UTMACCTL.PF [UR6] ;  /* 0x00000000060079b9 */ /* 0x0001e40008040000 */
[----:B------:R0:W-:Y:S02]  /*0100*/  UTMACCTL.PF [UR4] ;  /* 0x00000000040079b9 */ /* 0x0001e40008040000 */
[----:B0-----:R-:W-:Y:S01]  /*0110*/  NOP ;  /* 0x0000000000007918 */ /* 0x001fe20000000000 */
.L_x_1:
[----:B------:R-:W-:Y:S05]  /*0120*/  BSYNC B0 ;  /* 0x0000000000007941 */ /* 0x000fea0003800000 */
.L_x_0:
[----:B------:R-:W0:Y:S01]  /*0130*/  SHFL.IDX PT, R0, R0, RZ, 0x1f ;  /* 0x00001fff00007589 */ /* 0x000e2200000e0000 */
[----:B------:R-:W-:-:S04]  /*0140*/  SHF.R.S32.HI R3, RZ, 0x1f, R2 ;  /* 0x0000001fff037819 */ /* 0x000fc80000011402 */
[----:B------:R-:W-:Y:S02]  /*0150*/  LEA.HI R3, R3, R2, RZ, 0x2 ;  /* 0x0000000203037211 */ /* 0x000fe400078f10ff */
[----:B0-----:R-:W-:-:S13]  /*0160*/  ISETP.NE.AND P0, PT, R0, RZ, PT ;  /* 0x000000ff0000720c */ /* 0x001fda0003f05270 */
[----:B------:R-:W-:Y:S05]  /*0170*/  @P0 BRA `(.L_x_2) ;  /* 0x00000000008c0947 */ /* 0x000fea0003800000 */
[----:B------:R-:W-:Y:S01]  /*0180*/  ELECT P0, URZ, PT ;  /* 0x00000000003f782f */ /* 0x000fe20003800000 */
[----:B------:R-:W-:-:S12]  /*0190*/  BSSY B0, `(.L_x_2) ;  /* 0x0000021000007945 */ /* 0x000fd80003800000 */
[----:B------:R-:W-:Y:S05]  /*01a0*/  @!P0 BRA `(.L_x_3) ;  /* 0x00000000007c8947 */ /* 0x000fea0003800000 */
[----:B------:R-:W0:Y:S01]  /*01b0*/  S2UR UR8, SR_CgaCtaId ;  /* 0x00000000000879c3 */ /* 0x000e220000008800 */
[----:B------:R-:W-:Y:S01]  /*01c0*/  UMOV UR4, 0x400 ;  /* 0x0000040000047882 */ /* 0x000fe20000000000 */
[----:B------:R-:W-:Y:S01]  /*01d0*/  UMOV UR5, 0x1 ;  /* 0x0000000100057882 */ /* 0x000fe20000000000 */
[----:B------:R-:W-:Y:S02]  /*01e0*/  UMOV UR6, 0x80 ;  /* 0x0000008000067882 */ /* 0x000fe40000000000 */
[----:B------:R-:W-:-:S04]  /*01f0*/  UIADD3 UR6, -UR6, 0x100000, URZ ;  /* 0x0010000006067890 */ /* 0x000fc8000fffe13f */
[----:B------:R-:W-:Y:S02]  /*0200*/  USHF.L.U32 UR7, UR6, 0xb, URZ ;  /* 0x0000000b06077899 */ /* 0x000fe4000800063f */
[----:B------:R-:W-:Y:S02]  /*0210*/  USHF.L.U32 UR6, UR6, 0x1, URZ ;  /* 0x0000000106067899 */ /* 0x000fe4000800063f */
[----:B0-----:R-:W-:Y:S02]  /*0220*/  ULEA UR8, UR8, UR4, 0x18 ;  /* 0x0000000408087291 */ /* 0x001fe4000f8ec03f */
[----:B------:R-:W-:-:S04]  /*0230*/  UIADD3 UR4, -UR5, 0x100000, URZ ;  /* 0x0010000005047890 */ /* 0x000fc8000fffe13f */
[----:B------:R-:W-:Y:S02]  /*0240*/  USHF.L.U32 UR5, UR4, 0xb, URZ ;  /* 0x0000000b04057899 */ /* 0x000fe4000800063f */
[----:B------:R-:W-:Y:S01]  /*0250*/  USHF.L.U32 UR4, UR4, 0x1, URZ ;  /* 0x0000000104047899 */ /* 0x000fe2000800063f */
[----:B------:R-:W0:Y:S11]  /*0260*/  FENCE.VIEW.ASYNC.S ;  /* 0x00000000000073c6 */ /* 0x000e360000000000 */
[----:B0-----:R0:W1:Y:S01]  /*0270*/  SYNCS.EXCH.64 URZ, [UR8+0x36000], UR4 ;  /* 0x03600004083f75b2 */ /* 0x0010620008000100 */
[----:B------:R0:W2:Y:S01]  /*0280*/  SYNCS.EXCH.64 URZ, [UR8+0x36048], UR6 ;  /* 0x03604806083f75b2 */ /* 0x0000a20008000100 */
[----:B------:R0:W3:Y:S01]  /*0290*/  SYNCS.EXCH.64 URZ, [UR8+0x36008], UR4 ;  /* 0x03600804083f75b2 */ /* 0x0000e20008000100 */
[----:B------:R0:W4:Y:S01]  /*02a0*/  SYNCS.EXCH.64 URZ, [UR8+0x36050], UR6 ;  /* 0x03605006083f75b2 */ /* 0x0001220008000100 */
[----:B------:R0:W0:Y:S01]  /*02b0*/  SYNCS.EXCH.64 URZ, [UR8+0x36010], UR4 ;  /* 0x03601004083f75b2 */ /* 0x0000220008000100 */
        /* <DEDUP_REMOVED lines=13> */
[----:B------:R-:W-:Y:S01]  /*0390*/  NOP ;  /* 0x0000000000007918 */ /* 0x000fe20000000000 */
.L_x_3:
[----:B0-----:R-:W-:Y:S05]  /*03a0*/  BSYNC B0 ;  /* 0x0000000000007941 */ /* 0x001fea0003800000 */
.L_x_2:
[----:B------:R-:W-:Y:S01]  /*03b0*/  ULDC.64 UR4, c[0x0][0x598] ;  /* 0x0001660000047ab9 */ /* 0x000fe20000000a00 */
[----:B------:R-:W-:Y:S01]  /*03c0*/  LOP3.LUT R3, R3, 0xfffffffc, RZ, 0xc0, !PT ;  /* 0xfffffffc03037812 */ /* 0x000fe200078ec0ff */
[----:B------:R-:W-:Y:S01]  /*03d0*/  NOP ;  /* 0x0000000000007918 */ /* 0x000fe20000000000 */
[----:B------:R-:W-:Y:S01]  /*03e0*/  ISETP.NE.U32.AND P0, PT, RZ, UR4, PT ;  /* 0x00000004ff007c0c */ /* 0x000fe2000bf05070 */
[----:B------:R-:W-:Y:S01]  /*03f0*/  NOP ;  /* 0x0000000000007918 */ /* 0x000fe20000000000 */
[----:B-1234-:R-:W-:Y:S01]  /*0400*/  BAR.SYNC.DEFER_BLOCKING 0x0 ;  /* 0x0000000000007b1d */ /* 0x01efe20000010000 */
[----:B------:R-:W-:Y:S01]  /*0410*/  IMAD.IADD R4, R2, 0x1, -R3 ;  /* 0x0000000102047824 */ /* 0x000fe200078e0a03 */
[----:B------:R-:W-:Y:S02]  /*0420*/  ISETP.NE.AND.EX P0, PT, RZ, UR5, PT, P0 ;  /* 0x00000005ff007c0c */ /* 0x000fe4000bf05300 */
[C---:B------:R-:W-:Y:S02]  /*0430*/  ISETP.NE.AND P2, PT, R5.reuse, 0x1, PT ;  /* 0x000000010500780c */ /* 0x040fe40003f45270 */
[----:B------:R-:W-:Y:S01]  /*0440*/  LOP3.LUT P1, RZ, R5, R4, RZ, 0xfc, !PT ;  /* 0x0000000405ff7212 */ /* 0x000fe2000782fcff */
[----:B------:R-:W-:-:S03]  /*0450*/  ULDC.64 UR12, c[0x0][0x208] ;  /* 0x00008200000c7ab9 */ /* 0x000fc60000000a00 */
[----:B------:R-:W-:-:S04]  /*0460*/  SEL R0, RZ, 0x1, P1 ;  /* 0x00000001ff007807 */ /* 0x000fc80000800000 */
[----:B------:R-:W-:Y:S01]  /*0470*/  SEL R0, R0, 0x2, P2 ;  /* 0x0000000200007807 */ /* 0x000fe20001000000 */
[----:B------:R-:W-:Y:S06]  /*0480*/  @!P0 BRA `(.L_x_4) ;  /* 0x00000000001c8947 */ /* 0x000fec0003800000 */
[----:B------:R-:W0:Y:S02]  /*0490*/  LDC.64 R2, c[0x0][0x598] ;  /* 0x00016600ff027b82 */ /* 0x000e240000000a00 */
[----:B0-----:R-:W2:Y:S02]  /*04a0*/  LDG.E.64 R2, desc[UR12][R2.64] ;  /* 0x0000000c02027981 */ /* 0x001ea4000c1e1b00 */
[----:B--2---:R-:W-:-:S04]  /*04b0*/  ISETP.NE.U32.AND P0, PT, R2, RZ, PT ;  /* 0x000000ff0200720c */ /* 0x004fc80003f05070 */
[----:B------:R-:W-:-:S13]  /*04c0*/  ISETP.NE.AND.EX P0, PT, R3, RZ, PT, P0 ;  /* 0x000000ff0300720c */ /* 0x000fda0003f05300 */
[----:B------:R-:W-:Y:S05]  /*04d0*/  @!P0 BRA `(.L_x_4) ;  /* 0x0000000000088947 */ /* 0x000fea0003800000 */
[----:B------:R2:W5:Y:S01]  /*04e0*/  LD.E R16, desc[UR12][R2.64] ;  /* 0x0000000c02107980 */ /* 0x000562000c101900 */
[----:B------:R-:W-:Y:S05]  /*04f0*/  BRA `(.L_x_5) ;  /* 0x0000000000207947 */ /* 0x000fea0003800000 */
.L_x_4:
[----:B------:R-:W-:Y:S02]  /*0500*/  ULDC.64 UR4, c[0x0][0x588] ;  /* 0x0001620000047ab9 */ /* 0x000fe40000000a00 */
[----:B------:R-:W-:-:S04]  /*0510*/  ISETP.NE.U32.AND P0, PT, RZ, UR4, PT ;  /* 0x00000004ff007c0c */ /* 0x000fc8000bf05070 */
[----:B------:R-:W-:-:S13]  /*0520*/  ISETP.NE.AND.EX P0, PT, RZ, UR5, PT, P0 ;  /* 0x00000005ff007c0c */ /* 0x000fda000bf05300 */
[----:B------:R-:W-:Y:S05]  /*0530*/  @!P0 BRA `(.L_x_6) ;  /* 0x00000000000c8947 */ /* 0x000fea0003800000 */
[----:B------:R-:W0:Y:S02]  /*0540*/  LDC.64 R16, c[0x0][0x588] ;  /* 0x00016200ff107b82 */ /* 0x000e240000000a00 */
[----:B0-----:R0:W5:Y:S01]  /*0550*/  LDG.E R16, desc[UR12][R16.64] ;  /* 0x0000000c10107981 */ /* 0x001162000c1e1900 */
[----:B------:R-:W-:Y:S05]  /*0560*/  BRA `(.L_x_5) ;  /* 0x0000000000047947 */ /* 0x000fea0003800000 */
.L_x_6:
[----:B------:R-:W1:Y:S02]  /*0570*/  LDC R16, c[0x0][0x580] ;  /* 0x00016000ff107b82 */ /* 0x000e640000000800 */
.L_x_5:
[----:B------:R-:W-:Y:S02]  /*0580*/  ULDC.64 UR4, c[0x0][0x5a0] ;  /* 0x0001680000047ab9 */ /* 0x000fe40000000a00 */
[----:B------:R-:W-:-:S04]  /*0590*/  ISETP.NE.U32.AND P0, PT, RZ, UR4, PT ;  /* 0x00000004ff007c0c */ /* 0x000fc8000bf05070 */
[----:B------:R-:W-:-:S13]  /*05a0*/  ISETP.NE.AND.EX P0, PT, RZ, UR5, PT, P0 ;  /* 0x00000005ff007c0c */ /* 0x000fda000bf05300 */
[----:B------:R-:W-:Y:S05]  /*05b0*/  @!P0 BRA `(.L_x_7) ;  /* 0x00000000001c8947 */ /* 0x000fea0003800000 */
[----:B--2---:R-:W2:Y:S02]  /*05c0*/  LDC.64 R2, c[0x0][0x5a0] ;  /* 0x00016800ff027b82 */ /* 0x004ea40000000a00 */
[----:B--2---:R-:W2:Y:S02]  /*05d0*/  LDG.E.64 R2, desc[UR12][R2.64] ;  /* 0x0000000c02027981 */ /* 0x004ea4000c1e1b00 */
[----:B--2---:R-:W-:-:S04]  /*05e0*/  ISETP.NE.U32.AND P0, PT, R2, RZ, PT ;  /* 0x000000ff0200720c */ /* 0x004fc80003f05070 */
[----:B------:R-:W-:-:S13]  /*05f0*/  ISETP.NE.AND.EX P0, PT, R3, RZ, PT, P0 ;  /* 0x000000ff0300720c */ /* 0x000fda0003f05300 */
[----:B------:R-:W-:Y:S05]  /*0600*/  @!P0 BRA `(.L_x_7) ;  /* 0x0000000000088947 */ /* 0x000fea0003800000 */
[----:B------:R2:W5:Y:S01]  /*0610*/  LD.E R22, desc[UR12][R2.64] ;  /* 0x0000000c02167980 */ /* 0x000562000c101900 */
[----:B------:R-:W-:Y:S05]  /*0620*/  BRA `(.L_x_8) ;  /* 0x0000000000207947 */ /* 0x000fea0003800000 */
.L_x_7:
[----:B------:R-:W-:Y:S02]  /*0630*/  ULDC.64 UR4, c[0x0][0x590] ;  /* 0x0001640000047ab9 */ /* 0x000fe40000000a00 */
[----:B------:R-:W-:-:S04]  /*0640*/  ISETP.NE.U32.AND P0, PT, RZ, UR4, PT ;  /* 0x00000004ff007c0c */ /* 0x000fc8000bf05070 */
[----:B------:R-:W-:-:S13]  /*0650*/  ISETP.NE.AND.EX P0, PT, RZ, UR5, PT, P0 ;  /* 0x00000005ff007c0c */ /* 0x000fda000bf05300 */
[----:B------:R-:W-:Y:S05]  /*0660*/  @!P0 BRA `(.L_x_9) ;  /* 0x00000000000c8947 */ /* 0x000fea0003800000 */
[----:B------:R-:W3:Y:S02]  /*0670*/  LDC.64 R22, c[0x0][0x590] ;  /* 0x00016400ff167b82 */ /* 0x000ee40000000a00 */
[----:B---3--:R4:W5:Y:S01]  /*0680*/  LDG.E R22, desc[UR12][R22.64] ;  /* 0x0000000c16167981 */ /* 0x008962000c1e1900 */
[----:B------:R-:W-:Y:S05]  /*0690*/  BRA `(.L_x_8) ;  /* 0x0000000000047947 */ /* 0x000fea0003800000 */
.L_x_9:
[----:B------:R-:W3:Y:S02]  /*06a0*/  LDC R22, c[0x0][0x584] ;  /* 0x00016100ff167b82 */ /* 0x000ee40000000800 */
.L_x_8:
[----:B--2---:R-:W2:Y:S01]  /*06b0*/  LDC R2, c[0x0][0x4c0] ;  /* 0x00013000ff027b82 */ /* 0x004ea20000000800 */
[----:B------:R-:W0:Y:S07]  /*06c0*/  S2R R10, SR_CTAID.Y ;  /* 0x00000000000a7919 */ /* 0x000e2e0000002600 */
[----:B------:R-:W1:Y:S01]  /*06d0*/  LDC R19, c[0x0][0x4c4] ;  /* 0x00013100ff137b82 */ /* 0x000e620000000800 */
[----:B--2---:R-:W-:-:S05]  /*06e0*/  VIADD R2, R2, 0x3f ;  /* 0x0000003f02027836 */ /* 0x004fca0000000000 */
[----:B------:R-:W-:Y:S02]  /*06f0*/  SHF.R.S32.HI R3, RZ, 0x1f, R2 ;  /* 0x0000001fff037819 */ /* 0x000fe40000011402 */
[----:B-1----:R-:W-:Y:S02]  /*0700*/  IABS R13, R19 ;  /* 0x00000013000d7213 */ /* 0x002fe40000000000 */
[----:B------:R-:W-:-:S04]  /*0710*/  LEA.HI R3, R3, R2, RZ, 0x6 ;  /* 0x0000000203037211 */ /* 0x000fc800078f30ff */
[----:B------:R-:W-:-:S04]  /*0720*/  SHF.R.S32.HI R95, RZ, 0x6, R3 ;  /* 0x00000006ff5f7819 */ /* 0x000fc80000011403 */
[-C--:B------:R-:W-:Y:S02]  /*0730*/  IABS R12, R95.reuse ;  /* 0x0000005f000c7213 */ /* 0x080fe40000000000 */
[----:B------:R-:W-:Y:S02]  /*0740*/  IABS R8, R95 ;  /* 0x0000005f00087213 */ /* 0x000fe40000000000 */
[----:B------:R-:W1:Y:S03]  /*0750*/  I2F.RP R6, R12 ;  /* 0x0000000c00067306 */ /* 0x000e660000209400 */
[----:B------:R-:W-:-:S05]  /*0760*/  IMAD.MOV R11, RZ, RZ, -R8 ;  /* 0x000000ffff0b7224 */ /* 0x000fca00078e0a08 */
[----:B-1----:R-:W1:Y:S02]  /*0770*/  MUFU.RCP R6, R6 ;  /* 0x0000000600067308 */ /* 0x002e640000001000 */
[----:B-1----:R-:W-:Y:S01]  /*0780*/  VIADD R2, R6, 0xffffffe ;  /* 0x0ffffffe06027836 */ /* 0x002fe20000000000 */
[----:B0-----:R-:W-:-:S05]  /*0790*/  IABS R6, R10 ;  /* 0x0000000a00067213 */ /* 0x001fca0000000000 */
[----:B------:R0:W1:Y:S02]  /*07a0*/  F2I.FTZ.U32.TRUNC.NTZ R3, R2 ;  /* 0x0000000200037305 */ /* 0x000064000021f000 */
[----:B0-----:R-:W-:Y:S02]  /*07b0*/  IMAD.MOV.U32 R2, RZ, RZ, RZ ;  /* 0x000000ffff027224 */ /* 0x001fe400078e00ff */
[----:B-1----:R-:W-:-:S04]  /*07c0*/  IMAD.MOV R7, RZ, RZ, -R3 ;  /* 0x000000ffff077224 */ /* 0x002fc800078e0a03 */
[----:B------:R-:W-:-:S04]  /*07d0*/  IMAD R7, R7, R12, RZ ;  /* 0x0000000c07077224 */ /* 0x000fc800078e02ff */
[----:B------:R-:W-:Y:S02]  /*07e0*/  IMAD.HI.U32 R3, R3, R7, R2 ;  /* 0x0000000703037227 */ /* 0x000fe400078e0002 */
[----:B------:R-:W0:Y:S04]  /*07f0*/  I2F.RP R7, R13 ;  /* 0x0000000d00077306 */ /* 0x000e280000209400 */
[----:B------:R-:W-:-:S04]  /*0800*/  IMAD.HI.U32 R2, R3, R6, RZ ;  /* 0x0000000603027227 */ /* 0x000fc800078e00ff */
[----:B------:R-:W-:Y:S01]  /*0810*/  IMAD R3, R2, R11, R6 ;  /* 0x0000000b02037224 */ /* 0x000fe200078e0206 */
[----:B------:R-:W-:Y:S01]  /*0820*/  LOP3.LUT R6, R10, R95, RZ, 0x3c, !PT ;  /* 0x0000005f0a067212 */ /* 0x000fe200078e3cff */
[----:B------:R-:W1:Y:S03]  /*0830*/  LDC R11, c[0x0][0x290] ;  /* 0x0000a400ff0b7b82 */ /* 0x000e660000000800 */
[----:B------:R-:W-:Y:S01]  /*0840*/  ISETP.GT.U32.AND P1, PT, R12, R3, PT ;  /* 0x000000030c00720c */ /* 0x000fe20003f24070 */
[----:B0-----:R-:W0:Y:S01]  /*0850*/  MUFU.RCP R7, R7 ;  /* 0x0000000700077308 */ /* 0x001e220000001000 */
[----:B------:R-:W-:-:S11]  /*0860*/  ISETP.GE.AND P2, PT, R6, RZ, PT ;  /* 0x000000ff0600720c */ /* 0x000fd60003f46270 */
[----:B------:R-:W-:Y:S02]  /*0870*/  @!P1 IMAD.IADD R3, R3, 0x1, -R12 ;  /* 0x0000000103039824 */ /* 0x000fe400078e0a0c */
[----:B------:R-:W-:Y:S01]  /*0880*/  @!P1 VIADD R2, R2, 0x1 ;  /* 0x0000000102029836 */ /* 0x000fe20000000000 */
[----:B------:R-:W-:Y:S02]  /*0890*/  ISETP.NE.AND P1, PT, R95, RZ, PT ;  /* 0x000000ff5f00720c */ /* 0x000fe40003f25270 */
[----:B------:R-:W-:Y:S01]  /*08a0*/  ISETP.GE.U32.AND P0, PT, R3, R12, PT ;  /* 0x0000000c0300720c */ /* 0x000fe20003f06070 */
[----:B0-----:R-:W-:-:S04]  /*08b0*/  VIADD R8, R7, 0xffffffe ;  /* 0x0ffffffe07087836 */ /* 0x001fc80000000000 */
[----:B------:R-:W0:Y:S08]  /*08c0*/  F2I.FTZ.U32.TRUNC.NTZ R3, R8 ;  /* 0x0000000800037305 */ /* 0x000e30000021f000 */
[----:B------:R-:W-:-:S04]  /*08d0*/  @P0 VIADD R2, R2, 0x1 ;  /* 0x0000000102020836 */ /* 0x000fc80000000000 */
[----:B------:R-:W-:Y:S02]  /*08e0*/  IMAD.MOV.U32 R12, RZ, RZ, R2 ;  /* 0x000000ffff0c7224 */ /* 0x000fe400078e0002 */
[----:B0-----:R-:W-:Y:S02]  /*08f0*/  IMAD.MOV R2, RZ, RZ, -R3 ;  /* 0x000000ffff027224 */ /* 0x001fe400078e0a03 */
[----:B------:R-:W-:Y:S01]  /*0900*/  @!P2 IMAD.MOV R12, RZ, RZ, -R12 ;  /* 0x000000ffff0ca224 */ /* 0x000fe200078e0a0c */
[----:B------:R-:W-:Y:S01]  /*0910*/  @!P1 LOP3.LUT R12, RZ, R95, RZ, 0x33, !PT ;  /* 0x0000005fff0c9212 */ /* 0x000fe200078e33ff */
[----:B------:R-:W-:Y:S02]  /*0920*/  IMAD R7, R2, R13, RZ ;  /* 0x0000000d02077224 */ /* 0x000fe400078e02ff */
[----:B------:R-:W-:Y:S01]  /*0930*/  IMAD.MOV.U32 R2, RZ, RZ, RZ ;  /* 0x000000ffff027224 */ /* 0x000fe200078e00ff */
[----:B------:R-:W-:-:S03]  /*0940*/  IABS R6, R12 ;  /* 0x0000000c00067213 */ /* 0x000fc60000000000 */
[----:B------:R-:W-:-:S04]  /*0950*/  IMAD.HI.U32 R2, R3, R7, R2 ;  /* 0x0000000703027227 */ /* 0x000fc800078e0002 */
[----:B------:R-:W-:Y:S02]  /*0960*/  IMAD.MOV.U32 R3, RZ, RZ, R6 ;  /* 0x000000ffff037224 */ /* 0x000fe400078e0006 */
[----:B------:R-:W-:Y:S02]  /*0970*/  IMAD.MOV R6, RZ, RZ, -R12 ;  /* 0x000000ffff067224 */ /* 0x000fe400078e0a0c */
[----:B------:R-:W-:-:S04]  /*0980*/  IMAD.HI.U32 R94, R2, R3, RZ ;  /* 0x00000003025e7227 */ /* 0x000fc800078e00ff */
[----:B------:R-:W-:Y:S02]  /*0990*/  IMAD.MOV R2, RZ, RZ, -R94 ;  /* 0x000000ffff027224 */ /* 0x000fe400078e0a5e */
[----:B------:R-:W-:Y:S02]  /*09a0*/  IMAD R95, R95, R6, R10 ;  /* 0x000000065f5f7224 */ /* 0x000fe400078e020a */
[----:B------:R-:W-:-:S05]  /*09b0*/  IMAD R2, R13, R2, R3 ;  /* 0x000000020d027224 */ /* 0x000fca00078e0203 */
[----:B------:R-:W-:-:S13]  /*09c0*/  ISETP.GT.U32.AND P1, PT, R13, R2, PT ;  /* 0x000000020d00720c */ /* 0x000fda0003f24070 */
[----:B------:R-:W-:Y:S02]  /*09d0*/  @!P1 IMAD.IADD R2, R2, 0x1, -R13 ;  /* 0x0000000102029824 */ /* 0x000fe400078e0a0d */
[----:B------:R-:W-:Y:S01]  /*09e0*/  @!P1 VIADD R94, R94, 0x1 ;  /* 0x000000015e5e9836 */ /* 0x000fe20000000000 */
[----:B------:R-:W-:Y:S02]  /*09f0*/  ISETP.NE.AND P1, PT, R19, RZ, PT ;  /* 0x000000ff1300720c */ /* 0x000fe40003f25270 */
[----:B------:R-:W-:Y:S02]  /*0a00*/  ISETP.GE.U32.AND P0, PT, R2, R13, PT ;  /* 0x0000000d0200720c */ /* 0x000fe40003f06070 */
[----:B------:R-:W-:-:S04]  /*0a10*/  LOP3.LUT R2, R12, R19, RZ, 0x3c, !PT ;  /* 0x000000130c027212 */ /* 0x000fc800078e3cff */
[----:B------:R-:W-:Y:S01]  /*0a20*/  ISETP.GE.AND P2, PT, R2, RZ, PT ;  /* 0x000000ff0200720c */ /* 0x000fe20003f46270 */
[----:B-1----:R-:W-:-:S05]  /*0a30*/  VIADD R2, R11, 0x3f ;  /* 0x0000003f0b027836 */ /* 0x002fca0000000000 */
[----:B------:R-:W-:Y:S01]  /*0a40*/  SHF.R.S32.HI R3, RZ, 0x1f, R2 ;  /* 0x0000001fff037819 */ /* 0x000fe20000011402 */
[----:B------:R-:W-:Y:S01]  /*0a50*/  @P0 VIADD R94, R94, 0x1 ;  /* 0x000000015e5e0836 */ /* 0x000fe20000000000 */
[----:B------:R-:W-:Y:S02]  /*0a60*/  ISETP.NE.AND P0, PT, R5, RZ, PT ;  /* 0x000000ff0500720c */ /* 0x000fe40003f05270 */
[----:B------:R-:W-:-:S03]  /*0a70*/  LEA.HI R3, R3, R2, RZ, 0x6 ;  /* 0x0000000203037211 */ /* 0x000fc600078f30ff */
[----:B------:R-:W-:Y:S01]  /*0a80*/  @!P2 IMAD.MOV R94, RZ, RZ, -R94 ;  /* 0x000000ffff5ea224 */ /* 0x000fe200078e0a5e */
[----:B------:R-:W-:Y:S02]  /*0a90*/  @!P1 LOP3.LUT R94, RZ, R19, RZ, 0x33, !PT ;  /* 0x00000013ff5e9212 */ /* 0x000fe400078e33ff */
[----:B------:R-:W-:-:S03]  /*0aa0*/  SHF.R.S32.HI R7, RZ, 0x6, R3 ;  /* 0x00000006ff077819 */ /* 0x000fc60000011403 */
[----:B------:R-:W-:-:S04]  /*0ab0*/  IMAD.MOV R8, RZ, RZ, -R94 ;  /* 0x000000ffff087224 */ /* 0x000fc800078e0a5e */
[----:B------:R-:W-:Y:S01]  /*0ac0*/  IMAD R19, R19, R8, R12 ;  /* 0x0000000813137224 */ /* 0x000fe200078e020c */
[----:B------:R-:W-:Y:S06]  /*0ad0*/  @!P0 BRA `(.L_x_10) ;  /* 0x0000005800c88947 */ /* 0x000fec0003800000 */
[----:B------:R-:W-:-:S13]  /*0ae0*/  ISETP.NE.AND P0, PT, R5, 0x1, PT ;  /* 0x000000010500780c */ /* 0x000fda0003f05270 */
[----:B------:R-:W-:Y:S05]  /*0af0*/  @P0 EXIT ;  /* 0x000000000000094d */ /* 0x000fea0003800000 */
[----:B------:R-:W-:Y:S01]  /*0b00*/  ISETP.GE.AND P0, PT, R11, 0x1, PT ;  /* 0x000000010b00780c */ /* 0x000fe20003f06270 */
[----:B------:R-:W-:Y:S01]  /*0b10*/  UMOV UR4, URZ ;  /* 0x0000003f00047c82 */ /* 0x000fe20008000000 */
[----:B------:R-:W-:Y:S02]  /*0b20*/  CS2R R54, SRZ ;  /* 0x0000000000367805 */ /* 0x000fe4000001ff00 */
[----:B------:R-:W-:Y:S02]  /*0b30*/  CS2R R56, SRZ ;  /* 0x0000000000387805 */ /* 0x000fe4000001ff00 */
[----:B------:R-:W-:Y:S02]  /*0b40*/  CS2R R58, SRZ ;  /* 0x00000000003a7805 */ /* 0x000fe4000001ff00 */
[----:B------:R-:W-:Y:S02]  /*0b50*/  CS2R R60, SRZ ;  /* 0x00000000003c7805 */ /* 0x000fe4000001ff00 */
[----:B------:R-:W-:-:S02]  /*0b60*/  CS2R R62, SRZ ;  /* 0x00000000003e7805 */ /* 0x000fc4000001ff00 */
[----:B------:R-:W-:Y:S02]  /*0b70*/  CS2R R64, SRZ ;  /* 0x0000000000407805 */ /* 0x000fe4000001ff00 */
        /* <DEDUP_REMOVED lines=25> */
[----:B------:R-:W-:Y:S01]  /*0d10*/  CS2R R52, SRZ ;  /* 0x0000000000347805 */ /* 0x000fe2000001ff00 */
[----:B------:R-:W-:Y:S06]  /*0d20*/  @!P0 BRA `(.L_x_11) ;  /* 0x0000000000e08947 */ /* 0x000fec0003800000 */
[----:B------:R-:W-:-:S04]  /*0d30*/  LOP3.LUT R2, R0, 0x1, RZ, 0xfc, !PT ;  /* 0x0000000100027812 */ /* 0x000fc800078efcff */
[----:B------:R-:W-:-:S13]  /*0d40*/  ISETP.NE.AND P0, PT, R2, 0x3, PT ;  /* 0x000000030200780c */ /* 0x000fda0003f05270 */
[----:B------:R-:W-:Y:S05]  /*0d50*/  @!P0 BRA `(.L_x_12) ;  /* 0x0000000000048947 */ /* 0x000fea0003800000 */
[----:B------:R-:W-:Y:S01]  /*0d60*/  BPT.TRAP 0x1 ;  /* 0x000000040000795c */ /* 0x000fe20000300000 */
.L_x_12:
[----:B------:R-:W0:Y:S01]  /*0d70*/  S2UR UR5, SR_CgaCtaId ;  /* 0x00000000000579c3 */ /* 0x000e220000008800 */
[----:B------:R-:W-:Y:S01]  /*0d80*/  SHF.L.U32 R2, RZ, 0x1f, RZ ;  /* 0x0000001fff027819 */ /* 0x000fe200000006ff */
[----:B------:R-:W-:Y:S02]  /*0d90*/  UMOV UR4, 0x400 ;  /* 0x0000040000047882 */ /* 0x000fe40000000000 */
[----:B0-----:R-:W-:-:S12]  /*0da0*/  ULEA UR4, UR5, UR4, 0x18 ;  /* 0x0000000405047291 */ /* 0x001fd8000f8ec03f */
.L_x_13:
[----:B0-----:R-:W-:-:S04]  /*0db0*/  IMAD.U32 R3, RZ, RZ, UR4 ;  /* 0x00000004ff037e24 */ /* 0x001fc8000f8e00ff */
[----:B------:R0:W1:Y:S03]  /*0dc0*/  SYNCS.PHASECHK.TRANS64.TRYWAIT P0, [R3+URZ+0x36000], R2 ;  /* 0x03600002030075a7 */ /* 0x000066000800017f */
[----:B-1----:R-:W-:Y:S05]  /*0dd0*/  @!P0 NANOSLEEP.SYNCS 0x989680 ;  /* 0x009896800000895d */ /* 0x002fea0003900000 */
[----:B------:R-:W1:Y:S02]  /*0de0*/  @!P0 SYNCS.PHASECHK.TRANS64 P0, [R3+URZ+0x36000], R2 ;  /* 0x03600002030085a7 */ /* 0x000e64000800007f */
[----:B-1----:R-:W-:Y:S05]  /*0df0*/  @!P0 BRA `(.L_x_13) ;  /* 0xfffffffc00ec8947 */ /* 0x002fea000383ffff */
[----:B------:R-:W-:Y:S01]  /*0e00*/  UIADD3 UR5, UR4, 0x24000, URZ ;  /* 0x0002400004057890 */ /* 0x000fe2000fffe03f */
[----:B------:R-:W-:Y:S01]  /*0e10*/  WARPGROUP.ARRIVE ;  /* 0x00000000000079c5 */ /* 0x000fe20000000000 */
[----:B------:R-:W-:Y:S02]  /*0e20*/  USHF.R.U32.HI UR4, URZ, 0x4, UR4 ;  /* 0x000000043f047899 */ /* 0x000fe40008011604 */
[----:B------:R-:W-:Y:S02]  /*0e30*/  USHF.R.U32.HI UR5, URZ, 0x4, UR5 ;  /* 0x000000043f057899 */ /* 0x000fe40008011605 */
[----:B------:R-:W-:Y:S02]  /*0e40*/  ULOP3.LUT UR8, UR4, 0x3fff, URZ, 0xc0, !UPT ;  /* 0x00003fff04087892 */ /* 0x000fe4000f8ec03f */
[----:B------:R-:W-:Y:S02]  /*0e50*/  ULOP3.LUT UR9, UR5, 0x3fff, URZ, 0xc0, !UPT ;  /* 0x00003fff05097892 */ /* 0x000fe4000f8ec03f */
[----:B------:R-:W-:Y:S01]  /*0e60*/  UIADD3 UR10, UR8, 0x200, URZ ;  /* 0x00000200080a7890 */ /* 0x000fe2000fffe03f */
[----:B------:R-:W-:-:S02]  /*0e70*/  UMOV UR5, 0x40000040 ;  /* 0x4000004000057882 */ /* 0x000fc40000000000 */
[----:B------:R-:W-:Y:S01]  /*0e80*/  UMOV UR4, UR8 ;  /* 0x0000000800047c82 */ /* 0x000fe20008000000 */
[----:B------:R-:W-:Y:S01]  /*0e90*/  UMOV UR7, 0x40000040 ;  /* 0x4000004000077882 */ /* 0x000fe20000000000 */
[----:B------:R-:W-:Y:S02]  /*0ea0*/  UMOV UR6, UR9 ;  /* 0x0000000900067c82 */ /* 0x000fe40008000000 */
[----:B------:R-:W-:Y:S01]  /*0eb0*/  HGMMA.64x64x16.F32 R56, gdesc[UR4].tnspA.tnspB, RZ, !UPT ;  /* 0x60e00000043879f0 */ /* 0x000fe2000c7008ff */
[----:B------:R-:W-:Y:S01]  /*0ec0*/  UMOV UR4, UR10 ;  /* 0x0000000a00047c82 */ /* 0x000fe20008000000 */
[----:B------:R-:W-:Y:S01]  /*0ed0*/  UMOV UR5, 0x40000040 ;  /* 0x4000004000057882 */ /* 0x000fe20000000000 */
[----:B------:R-:W-:Y:S01]  /*0ee0*/  UIADD3 UR10, UR8, 0x280, URZ ;  /* 0x00000280080a7890 */ /* 0x000fe2000fffe03f */
[----:B------:R-:W-:Y:S01]  /*0ef0*/  HGMMA.64x64x16.F32 R24, gdesc[UR4].tnspA.tnspB, RZ, !UPT ;  /* 0x60e00000041879f0 */ /* 0x000fe2000c7008ff */
[----:B------:R-:W-:Y:S02]  /*0f00*/  UIADD3 UR4, UR8, 0x80, URZ ;  /* 0x0000008008047890 */ /* 0x000fe4000fffe03f */
[----:B------:R-:W-:Y:S01]  /*0f10*/  UIADD3 UR6, UR9, 0x80, URZ ;  /* 0x0000008009067890 */ /* 0x000fe2000fffe03f */
[----:B------:R-:W-:Y:S01]  /*0f20*/  UMOV UR5, 0x40000040 ;  /* 0x4000004000057882 */ /* 0x000fe20000000000 */
[----:B------:R-:W-:-:S07]  /*0f30*/  UMOV UR7, 0x40000040 ;  /* 0x4000004000077882 */ /* 0x000fce0000000000 */
[----:B------:R-:W-:Y:S01]  /*0f40*/  HGMMA.64x64x16.F32 R56, gdesc[UR4].tnspA.tnspB, R56 ;  /* 0x60e00000043879f0 */ /* 0x000fe20008700838 */
[----:B------:R-:W-:Y:S01]  /*0f50*/  UMOV UR4, UR10 ;  /* 0x0000000a00047c82 */ /* 0x000fe20008000000 */
[----:B------:R-:W-:Y:S01]  /*0f60*/  UMOV UR5, 0x40000040 ;  /* 0x4000004000057882 */ /* 0x000fe20000000000 */
[----:B------:R-:W-:Y:S01]  /*0f70*/  UIADD3 UR10, UR8, 0x300, URZ ;  /* 0x00000300080a7890 */ /* 0x000fe2000fffe03f */
[----:B------:R-:W-:Y:S01]  /*0f80*/  HGMMA.64x64x16.F32 R24, gdesc[UR4].tnspA.tnspB, R24 ;  /* 0x60e00000041879f0 */ /* 0x000fe20008700818 */
[----:B------:R-:W-:Y:S02]  /*0f90*/  UIADD3 UR4, UR8, 0x100, URZ ;  /* 0x0000010008047890 */ /* 0x000fe4000fffe03f */
[----:B------:R-:W-:Y:S01]  /*0fa0*/  UIADD3 UR6, UR9, 0x100, URZ ;  /* 0x0000010009067890 */ /* 0x000fe2000fffe03f */
[----:B------:R-:W-:Y:S01]  /*0fb0*/  UMOV UR5, 0x40000040 ;  /* 0x4000004000057882 */ /* 0x000fe20000000000 */
[----:B------:R-:W-:-:S07]  /*0fc0*/  UMOV UR7, 0x40000040 ;  /* 0x4000004000077882 */ /* 0x000fce0000000000 */
[----:B------:R-:W-:Y:S01]  /*0fd0*/  HGMMA.64x64x16.F32 R56, gdesc[UR4].tnspA.tnspB, R56 ;  /* 0x60e00000043879f0 */ /* 0x000fe20008700838 */
[----:B------:R-:W-:Y:S01]  /*0fe0*/  UMOV UR4, UR10 ;  /* 0x0000000a00047c82 */ /* 0x000fe20008000000 */
[----:B------:R-:W-:Y:S02]  /*0ff0*/  UMOV UR5, 0x40000040 ;  /* 0x4000004000057882 */ /* 0x000fe40000000000 */
[----:B------:R-:W-:Y:S01]  /*1000*/  HGMMA.64x64x16.F32 R24, gdesc[UR4].tnspA.tnspB, R24 ;  /* 0x60e00000041879f0 */ /* 0x000fe20008700818 */
[----:B------:R-:W-:Y:S02]  /*1010*/  UIADD3 UR4, UR8, 0x180, URZ ;  /* 0x0000018008047890 */ /* 0x000fe4000fffe03f */
[----:B------:R-:W-:Y:S02]  /*1020*/  UIADD3 UR6, UR9, 0x180, URZ ;  /* 0x0000018009067890 */ /* 0x000fe4000fffe03f */
[----:B------:R-:W-:Y:S01]  /*1030*/  UIADD3 UR8, UR8, 0x380, URZ ;  /* 0x0000038008087890 */ /* 0x000fe2000fffe03f */
[----:B------:R-:W-:Y:S01]  /*1040*/  UMOV UR5, 0x40000040 ;  /* 0x4000004000057882 */ /* 0x000fe20000000000 */
[----:B------:R-:W-:-:S05]  /*1050*/  UMOV UR7, 0x40000040 ;  /* 0x4000004000077882 */ /* 0x000fca0000000000 */
[----:B------:R-:W-:Y:S01]  /*1060*/  HGMMA.64x64x16.F32 R56, gdesc[UR4].tnspA.tnspB, R56 ;  /* 0x60e00000043879f0 */ /* 0x000fe20008700838 */
[----:B------:R-:W-:Y:S01]  /*1070*/  UMOV UR4, UR8 ;  /* 0x0000000800047c82 */ /* 0x000fe20008000000 */
[----:B------:R-:W-:Y:S02]  /*1080*/  UMOV UR5, 0x40000040 ;  /* 0x4000004000057882 */ /* 0x000fe40000000000 */
[----:B------:R-:W-:Y:S01]  /*1090*/  HGMMA.64x64x16.F32 R24, gdesc[UR4].tnspA.tnspB, R24, gsb0 ;  /* 0x60e00000041879f0 */ /* 0x000fe20008000818 */
[----:B------:R-:W-:-:S05]  /*10a0*/  UMOV UR4, 0x1 ;  /* 0x0000000100047882 */ /* 0x000fca0000000000 */
.L_x_11:
[----:B0-----:R-:W-:-:S05]  /*10b0*/  VIMNMX R2, R7, 0x1, PT ;  /* 0x0000000107027848 */ /* 0x001fca0003fe0100 */
[----:B------:R-:W-:-:S05]  /*10c0*/  IMAD.IADD R4, R7, 0x1, -R2 ;  /* 0x0000000107047824 */ /* 0x000fca00078e0a02 */
[----:B------:R-:W-:-:S13]  /*10d0*/  ISETP.GE.AND P0, PT, R4, 0x1, PT ;  /* 0x000000010400780c */ /* 0x000fda0003f06270 */
[----:B------:R-:W-:Y:S05]  /*10e0*/  @!P0 BRA `(.L_x_14) ;  /* 0x0000000400508947 */ /* 0x000fea0003800000 */
[----:B------:R-:W0:Y:S01]  /*10f0*/  S2UR UR5, SR_CgaCtaId ;  /* 0x00000000000579c3 */ /* 0x000e220000008800 */
[----:B------:R-:W-:Y:S01]  /*1100*/  UMOV UR6, 0x400 ;  /* 0x0000040000067882 */ /* 0x000fe20000000000 */
[----:B------:R-:W-:Y:S01]  /*1110*/  LOP3.LUT R7, R0, 0x1, RZ, 0xfc, !PT ;  /* 0x0000000100077812 */ /* 0x000fe200078efcff */
[----:B------:R-:W-:Y:S01]  /*1120*/  IMAD.MOV.U32 R5, RZ, RZ, RZ ;  /* 0x000000ffff057224 */ /* 0x000fe200078e00ff */
[----:B------:R-:W-:Y:S01]  /*1130*/  UISETP.NE.U32.AND UP0, UPT, UR4, URZ, UPT ;  /* 0x0000003f0400728c */ /* 0x000fe2000bf05070 */
[----:B------:R-:W-:Y:S01]  /*1140*/  IMAD.MOV.U32 R2, RZ, RZ, R4 ;  /* 0x000000ffff027224 */ /* 0x000fe200078e0004 */
[----:B0-----:R-:W-:-:S04]  /*1150*/  ULEA UR6, UR5, UR6, 0x18 ;  /* 0x0000000605067291 */ /* 0x001fc8000f8ec03f */
[----:B------:R-:W-:Y:S02]  /*1160*/  UIADD3 UR5, UR6, 0x24000, URZ ;  /* 0x0002400006057890 */ /* 0x000fe4000fffe03f */
[----:B------:R-:W-:Y:S02]  /*1170*/  USHF.R.U32.HI UR7, URZ, 0x4, UR6 ;  /* 0x000000043f077899 */ /* 0x000fe40008011606 */
[----:B------:R-:W-:Y:S02]  /*1180*/  USHF.R.U32.HI UR5, URZ, 0x4, UR5 ;  /* 0x000000043f057899 */ /* 0x000fe40008011605 */
[----:B------:R-:W-:Y:S02]  /*1190*/  ULOP3.LUT UR7, UR7, 0x3fff, URZ, 0xc0, !UPT ;  /* 0x00003fff07077892 */ /* 0x000fe4000f8ec03f */
[----:B------:R-:W-:-:S03]  /*11a0*/  ULOP3.LUT UR17, UR5, 0x3fff, URZ, 0xc0, !UPT ;  /* 0x00003fff05117892 */ /* 0x000fc6000f8ec03f */
[----:B------:R-:W-:-:S09]  /*11b0*/  UMOV UR5, URZ ;  /* 0x0000003f00057c82 */ /* 0x000fd20008000000 */
.L_x_19:
[----:B------:R-:W-:-:S13]  /*11c0*/  ISETP.NE.AND P1, PT, R7, 0x3, PT ;  /* 0x000000030700780c */ /* 0x000fda0003f25270 */
[----:B0-----:R-:W-:Y:S05]  /*11d0*/  @!P1 BRA `(.L_x_15) ;  /* 0x0000000000049947 */ /* 0x001fea0003800000 */
[----:B------:R-:W-:Y:S01]  /*11e0*/  BPT.TRAP 0x1 ;  /* 0x000000040000795c */ /* 0x000fe20000300000 */
.L_x_15:
[----:B------:R-:W-:Y:S01]  /*11f0*/  SHF.L.U32 R3, R5, 0x1f, RZ ;  /* 0x0000001f05037819 */ /* 0x000fe200000006ff */
[----:B------:R-:W-:-:S12]  /*1200*/  ULEA UR8, UR4, UR6, 0x3 ;  /* 0x0000000604087291 */ /* 0x000fd8000f8e183f */
.L_x_16:
[----:B0-----:R-:W-:-:S04]  /*1210*/  IMAD.U32 R6, RZ, RZ, UR8 ;  /* 0x00000008ff067e24 */ /* 0x001fc8000f8e00ff */
[----:B------:R0:W1:Y:S03]  /*1220*/  SYNCS.PHASECHK.TRANS64.TRYWAIT P0, [R6+URZ+0x36000], R3 ;  /* 0x03600003060075a7 */ /* 0x000066000800017f */
[----:B-1----:R-:W-:Y:S05]  /*1230*/  @!P0 NANOSLEEP.SYNCS 0x989680 ;  /* 0x009896800000895d */ /* 0x002fea0003900000 */
[----:B------:R-:W1:Y:S02]  /*1240*/  @!P0 SYNCS.PHASECHK.TRANS64 P0, [R6+URZ+0x36000], R3 ;  /* 0x03600003060085a7 */ /* 0x000e64000800007f */
[----:B-1----:R-:W-:Y:S05]  /*1250*/  @!P0 BRA `(.L_x_16) ;  /* 0xfffffffc00ec8947 */ /* 0x002fea000383ffff */
[----:B------:R-:W-:Y:S01]  /*1260*/  ULEA UR15, UR4, UR7, 0xa ;  /* 0x00000007040f7291 */ /* 0x000fe2000f8e503f */
[----:B------:R-:W-:Y:S01]  /*1270*/  WARPGROUP.ARRIVE ;  /* 0x00000000000079c5 */ /* 0x000fe20000000000 */
[----:B------:R-:W-:Y:S02]  /*1280*/  ULEA UR14, UR4, UR17, 0x9 ;  /* 0x00000011040e7291 */ /* 0x000fe4000f8e483f */
[----:B------:R-:W-:Y:S01]  /*1290*/  UIADD3 UR16, UR15, 0x200, URZ ;  /* 0x000002000f107890 */ /* 0x000fe2000fffe03f */
[----:B------:R-:W-:Y:S02]  /*12a0*/  UMOV UR11, 0x40000040 ;  /* 0x40000040000b7882 */ /* 0x000fe40000000000 */
[----:B------:R-:W-:Y:S01]  /*12b0*/  UMOV UR8, UR15 ;  /* 0x0000000f00087c82 */ /* 0x000fe20008000000 */
[----:B------:R-:W-:Y:S01]  /*12c0*/  UMOV UR9, 0x40000040 ;  /* 0x4000004000097882 */ /* 0x000fe20000000000 */
[----:B------:R-:W-:Y:S02]  /*12d0*/  UMOV UR10, UR14 ;  /* 0x0000000e000a7c82 */ /* 0x000fe40008000000 */
[----:B------:R-:W-:Y:S01]  /*12e0*/  HGMMA.64x64x16.F32 R56, gdesc[UR8].tnspA.tnspB, R56, UP0 ;  /* 0x60e00000083879f0 */ /* 0x000fe2000bf00838 */
[----:B------:R-:W-:Y:S01]  /*12f0*/  UMOV UR8, UR16 ;  /* 0x0000001000087c82 */ /* 0x000fe20008000000 */
[----:B------:R-:W-:Y:S01]  /*1300*/  UMOV UR9, 0x40000040 ;  /* 0x4000004000097882 */ /* 0x000fe20000000000 */
[----:B------:R-:W-:Y:S01]  /*1310*/  UIADD3 UR16, UR15, 0x280, URZ ;  /* 0x000002800f107890 */ /* 0x000fe2000fffe03f */
[----:B------:R-:W-:Y:S01]  /*1320*/  HGMMA.64x64x16.F32 R24, gdesc[UR8].tnspA.tnspB, R24, UP0 ;  /* 0x60e00000081879f0 */ /* 0x000fe2000bf00818 */
[----:B------:R-:W-:-:S02]  /*1330*/  UIADD3 UR10, UR14, 0x80, URZ ;  /* 0x000000800e0a7890 */ /* 0x000fc4000fffe03f */
        /* <DEDUP_REMOVED lines=24> */
[----:B------:R-:W-:Y:S03]  /*14c0*/  HGMMA.64x64x16.F32 R24, gdesc[UR8].tnspA.tnspB, R24, gsb0 ;  /* 0x60e00000081879f0 */ /* 0x000fe60008000818 */
[----:B------:R-:W-:Y:S02]  /*14d0*/  WARPGROUP.DEPBAR.LE gsb0, 0x1 ;  /* 0x00008000000079c5 */ /* 0x000fe40000010100 */
[----:B------:R-:W-:Y:S05]  /*14e0*/  @!P1 BRA `(.L_x_17) ;  /* 0x0000000000049947 */ /* 0x000fea0003800000 */
[----:B------:R-:W-:Y:S01]  /*14f0*/  BPT.TRAP 0x1 ;  /* 0x000000040000795c */ /* 0x000fe20000300000 */
.L_x_17:
[----:B------:R-:W-:Y:S01]  /*1500*/  ULEA UR8, UR5, UR6, 0x3 ;  /* 0x0000000605087291 */ /* 0x000fe2000f8e183f */
[----:B------:R-:W-:-:S03]  /*1510*/  ISETP.GT.U32.AND P0, PT, R0, 0x1, PT ;  /* 0x000000010000780c */ /* 0x000fc60003f04070 */
[----:B------:R-:W-:-:S04]  /*1520*/  UIADD3 UR8, UR8, 0x36048, URZ ;  /* 0x0003604808087890 */ /* 0x000fc8000fffe03f */
[----:B------:R-:W-:-:S09]  /*1530*/  UPRMT UR8, URZ, 0x654, UR8 ;  /* 0x000006543f087896 */ /* 0x000fd20008000008 */
[----:B------:R-:W-:Y:S01]  /*1540*/  SYNCS.ARRIVE.TRANS64.RED.A1T0 RZ, [UR8], RZ ;  /* 0x000000ffffff79a7 */ /* 0x000fe20008100408 */
[----:B------:R-:W-:Y:S05]  /*1550*/  @P0 BRA `(.L_x_18) ;  /* 0x0000000000040947 */ /* 0x000fea0003800000 */
[----:B------:R-:W-:Y:S01]  /*1560*/  BPT.TRAP 0x1 ;  /* 0x000000040000795c */ /* 0x000fe20000300000 */
.L_x_18:
[----:B------:R-:W-:Y:S01]  /*1570*/  UIADD3 UR4, UR4, 0x1, URZ ;  /* 0x0000000104047890 */ /* 0x000fe2000fffe03f */
[C---:B------:R-:W-:Y:S01]  /*1580*/  ISETP.GT.AND P0, PT, R2.reuse, 0x1, PT ;  /* 0x000000010200780c */ /* 0x040fe20003f04270 */
[----:B------:R-:W-:Y:S01]  /*1590*/  UIADD3 UR5, UR5, 0x1, URZ ;  /* 0x0000000105057890 */ /* 0x000fe2000fffe03f */
[----:B------:R-:W-:Y:S01]  /*15a0*/  VIADD R2, R2, 0xffffffff ;  /* 0xffffffff02027836 */ /* 0x000fe20000000000 */
[----:B------:R-:W-:Y:S02]  /*15b0*/  UISETP.NE.AND UP0, UPT, UR4, 0x9, UPT ;  /* 0x000000090400788c */ /* 0x000fe4000bf05270 */
[----:B------:R-:W-:Y:S02]  /*15c0*/  UISETP.NE.AND UP1, UPT, UR5, 0x9, UPT ;  /* 0x000000090500788c */ /* 0x000fe4000bf25270 */
[----:B------:R-:W-:Y:S02]  /*15d0*/  USEL UR8, URZ, 0x1, UP0 ;  /* 0x000000013f087887 */ /* 0x000fe40008000000 */
[----:B------:R-:W-:-:S02]  /*15e0*/  USEL UR4, UR4, URZ, UP0 ;  /* 0x0000003f04047287 */ /* 0x000fc40008000000 */
[----:B------:R-:W-:Y:S02]  /*15f0*/  USEL UR5, UR5, URZ, UP1 ;  /* 0x0000003f05057287 */ /* 0x000fe40008800000 */
[----:B------:R-:W-:Y:S01]  /*1600*/  UPLOP3.LUT UP0, UPT, UPT, UPT, UPT, 0x80, 0x0 ;  /* 0x000000000000789c */ /* 0x000fe20003f0f070 */
[----:B------:R-:W-:Y:S01]  /*1610*/  LOP3.LUT R5, R5, UR8, RZ, 0x3c, !PT ;  /* 0x0000000805057c12 */ /* 0x000fe2000f8e3cff */
[----:B------:R-:W-:Y:S09]  /*1620*/  @P0 BRA `(.L_x_19) ;  /* 0xfffffff800e40947 */ /* 0x000ff2000383ffff */
.L_x_14:
[----:B------:R-:W1:Y:S01]  /*1630*/  LDC R2, c[0x0][0x290] ;  /* 0x0000a400ff027b82 */ /* 0x000e620000000800 */
[----:B------:R-:W-:Y:S02]  /*1640*/  WARPGROUP.DEPBAR.LE gsb0, 0x0 ;  /* 0x00008000000079c5 */ /* 0x000fe40000010000 */
[----:B-1----:R-:W-:-:S13]  /*1650*/  ISETP.GE.AND P0, PT, R2, 0x1, PT ;  /* 0x000000010200780c */ /* 0x002fda0003f06270 */
[----:B------:R-:W-:Y:S05]  /*1660*/  @!P0 BRA `(.L_x_20) ;  /* 0x0000000000448947 */ /* 0x000fea0003800000 */
[----:B------:R-:W-:-:S04]  /*1670*/  LOP3.LUT R2, R0, 0x1, RZ, 0xfc, !PT ;  /* 0x0000000100027812 */ /* 0x000fc800078efcff */
[----:B------:R-:W-:-:S13]  /*1680*/  ISETP.NE.AND P0, PT, R2, 0x3, PT ;  /* 0x000000030200780c */ /* 0x000fda0003f05270 */
[----:B------:R-:W-:Y:S05]  /*1690*/  @!P0 BRA `(.L_x_21) ;  /* 0x0000000000048947 */ /* 0x000fea0003800000 */
[----:B------:R-:W-:Y:S01]  /*16a0*/  BPT.TRAP 0x1 ;  /* 0x000000040000795c */ /* 0x000fe20000300000 */
.L_x_21:
[----:B------:R-:W1:Y:S01]  /*16b0*/  S2R R5, SR_CgaCtaId ;  /* 0x0000000000057919 */ /* 0x000e620000008800 */
[----:B0-----:R-:W-:Y:S01]  /*16c0*/  IMAD.WIDE.U32 R2, R4, 0x38e38e39, RZ ;  /* 0x38e38e3904027825 */ /* 0x001fe200078e00ff */
[----:B------:R-:W-:Y:S02]  /*16d0*/  MOV R2, 0x400 ;  /* 0x0000040000027802 */ /* 0x000fe40000000f00 */
[----:B------:R-:W-:Y:S02]  /*16e0*/  ISETP.GT.U32.AND P0, PT, R0, 0x1, PT ;  /* 0x000000010000780c */ /* 0x000fe40003f04070 */
[----:B------:R-:W-:-:S05]  /*16f0*/  SHF.R.U32.HI R3, RZ, 0x1, R3 ;  /* 0x00000001ff037819 */ /* 0x000fca0000011603 */
[----:B------:R-:W-:Y:S01]  /*1700*/  IMAD R4, R3, -0x9, R4 ;  /* 0xfffffff703047824 */ /* 0x000fe200078e0204 */
[----:B-1----:R-:W-:-:S05]  /*1710*/  LEA R5, R5, R2, 0x18 ;  /* 0x0000000205057211 */ /* 0x002fca00078ec0ff */
[----:B------:R-:W-:-:S04]  /*1720*/  IMAD R4, R4, 0x8, R5 ;  /* 0x0000000804047824 */ /* 0x000fc800078e0205 */
[----:B------:R-:W-:-:S05]  /*1730*/  VIADD R4, R4, 0x36048 ;  /* 0x0003604804047836 */ /* 0x000fca0000000000 */
[----:B------:R-:W-:-:S04]  /*1740*/  PRMT R4, RZ, 0x654, R4 ;  /* 0x00000654ff047816 */ /* 0x000fc80000000004 */
[----:B------:R1:W-:Y:S01]  /*1750*/  SYNCS.ARRIVE.TRANS64.RED.A1T0 RZ, [R4+URZ], RZ ;  /* 0x000000ff04ff79a7 */ /* 0x0003e2000810043f */
[----:B------:R-:W-:Y:S05]  /*1760*/  @P0 BRA `(.L_x_20) ;  /* 0x0000000000040947 */ /* 0x000fea0003800000 */
[----:B------:R-:W-:Y:S01]  /*1770*/  BPT.TRAP 0x1 ;  /* 0x000000040000795c */ /* 0x000fe20000300000 */
.L_x_20:
[----:B0-----:R-:W0:Y:S01]  /*1780*/  S2R R3, SR_TID.X ;  /* 0x0000000000037919 */ /* 0x001e220000002100 */
[----:B-1----:R-:W1:Y:S01]  /*1790*/  LDC.64 R4, c[0x0][0x280] ;  /* 0x0000a000ff047b82 */ /* 0x002e620000000a00 */
[----:B------:R-:W-:Y:S01]  /*17a0*/  IMAD.SHL.U32 R95, R95, 0x40, RZ ;  /* 0x000000405f5f7824 */ /* 0x000fe200078e00ff */
[----:B------:R-:W-:Y:S01]  /*17b0*/  SHF.R.S32.HI R18, RZ, 0x1f, R94 ;  /* 0x0000001fff127819 */ /* 0x000fe2000001145e */
[----:B------:R-:W2:Y:S03]  /*17c0*/  S2R R11, SR_CTAID.X ;  /* 0x00000000000b7919 */ /* 0x000ea60000002500 */
[----:B------:R-:W-:Y:S02]  /*17d0*/  SHF.R.S32.HI R93, RZ, 0x1f, R95 ;  /* 0x0000001fff5d7819 */ /* 0x000fe4000001145f */
[----:B-1----:R-:W-:Y:S02]  /*17e0*/  ISETP.GE.AND P0, PT, R95, R5, PT ;  /* 0x000000055f00720c */ /* 0x002fe40003f06270 */
[----:B0-----:R-:W-:-:S04]  /*17f0*/  SHF.R.S32.HI R0, RZ, 0x1f, R3 ;  /* 0x0000001fff007819 */ /* 0x001fc80000011403 */
[----:B------:R-:W-:Y:S01]  /*1800*/  LEA.HI R0, R0, R3, RZ, 0x7 ;  /* 0x0000000300007211 */ /* 0x000fe200078f38ff */
[----:B--2---:R-:W-:-:S03]  /*1810*/  IMAD.SHL.U32 R12, R11, 0x80, RZ ;  /* 0x000000800b0c7824 */ /* 0x004fc600078e00ff */
[----:B------:R-:W-:Y:S02]  /*1820*/  LOP3.LUT R0, R0, 0xffffff80, RZ, 0xc0, !PT ;  /* 0xffffff8000007812 */ /* 0x000fe400078ec0ff */
[----:B------:R-:W-:-:S03]  /*1830*/  ISETP.GE.OR P0, PT, R12, R4, P0 ;  /* 0x000000040c00720c */ /* 0x000fc60000706670 */
[----:B------:R-:W-:-:S05]  /*1840*/  IMAD.IADD R0, R3, 0x1, -R0 ;  /* 0x0000000103007824 */ /* 0x000fca00078e0a00 */
[----:B------:R-:W-:-:S04]  /*1850*/  SHF.R.S32.HI R7, RZ, 0x1f, R0 ;  /* 0x0000001fff077819 */ /* 0x000fc80000011400 */
[CC--:B------:R-:W-:Y:S02]  /*1860*/  LEA.HI R8, R7.reuse, R0.reuse, RZ, 0x2 ;  /* 0x0000000007087211 */ /* 0x0c0fe400078f10ff */
[----:B------:R-:W-:Y:S02]  /*1870*/  LEA.HI R10, R7, R0, RZ, 0x5 ;  /* 0x00000000070a7211 */ /* 0x000fe400078f28ff */
[--C-:B------:R-:W-:Y:S02]  /*1880*/  SHF.R.S32.HI R6, RZ, 0x2, R8.reuse ;  /* 0x00000002ff067819 */ /* 0x100fe40000011408 */
[----:B------:R-:W-:Y:S02]  /*1890*/  SHF.R.S32.HI R3, RZ, 0x1f, R8 ;  /* 0x0000001fff037819 */ /* 0x000fe40000011408 */
[----:B------:R-:W-:Y:S02]  /*18a0*/  LOP3.LUT R9, R8, 0xfffffffc, RZ, 0xc0, !PT ;  /* 0xfffffffc08097812 */ /* 0x000fe400078ec0ff */
[----:B------:R-:W-:-:S02]  /*18b0*/  LEA.HI R3, R3, R6, RZ, 0x3 ;  /* 0x0000000603037211 */ /* 0x000fc400078f18ff */
[----:B------:R-:W-:Y:S01]  /*18c0*/  SHF.R.S32.HI R13, RZ, 0x5, R10 ;  /* 0x00000005ff0d7819 */ /* 0x000fe2000001140a */
[----:B------:R-:W-:Y:S01]  /*18d0*/  IMAD.IADD R0, R0, 0x1, -R9 ;  /* 0x0000000100007824 */ /* 0x000fe200078e0a09 */
[----:B------:R-:W-:-:S03]  /*18e0*/  LOP3.LUT R3, R3, 0xfffffff8, RZ, 0xc0, !PT ;  /* 0xfffffff803037812 */ /* 0x000fc600078ec0ff */
[----:B------:R-:W-:Y:S02]  /*18f0*/  IMAD.SHL.U32 R10, R0, 0x2, RZ ;  /* 0x00000002000a7824 */ /* 0x000fe400078e00ff */
[----:B------:R-:W-:Y:S02]  /*1900*/  IMAD.IADD R6, R6, 0x1, -R3 ;  /* 0x0000000106067824 */ /* 0x000fe400078e0a03 */
[----:B------:R-:W0:Y:S03]  /*1910*/  LDC.64 R2, c[0x0][0x5d0] ;  /* 0x00017400ff027b82 */ /* 0x000e260000000a00 */
[----:B------:R-:W-:-:S03]  /*1920*/  SHF.R.S32.HI R7, RZ, 0x1f, R6 ;  /* 0x0000001fff077819 */ /* 0x000fc60000011406 */
[----:B------:R-:W-:-:S04]  /*1930*/  IMAD.WIDE R90, R13, 0x10, R6 ;  /* 0x000000100d5a7825 */ /* 0x000fc800078e0206 */
[----:B------:R-:W-:Y:S01]  /*1940*/  IMAD.WIDE R90, R11, 0x80, R90 ;  /* 0x000000800b5a7825 */ /* 0x000fe200078e025a */
[----:B------:R-:W-:-:S03]  /*1950*/  SHF.R.S32.HI R11, RZ, 0x1f, R10 ;  /* 0x0000001fff0b7819 */ /* 0x000fc6000001140a */
[----:B0-----:R-:W-:-:S04]  /*1960*/  IMAD.WIDE.U32 R8, R90, R2, R10 ;  /* 0x000000025a087225 */ /* 0x001fc800078e000a */
[----:B------:R-:W-:Y:S01]  /*1970*/  IMAD R14, R91, R2, RZ ;  /* 0x000000025b0e7224 */ /* 0x000fe200078e02ff */
[----:B------:R-:W-:Y:S06]  /*1980*/  @P0 EXIT ;  /* 0x000000000000094d */ /* 0x000fec0003800000 */
[----:B------:R-:W-:Y:S01]  /*1990*/  ULDC.64 UR6, c[0x0][0x288] ;  /* 0x0000a20000067ab9 */ /* 0x000fe20000000a00 */
[----:B------:R-:W-:Y:S01]  /*19a0*/  IMAD R14, R90, R3, R14 ;  /* 0x000000035a0e7224 */ /* 0x000fe200078e020e */
[----:B------:R-:W-:Y:S01]  /*19b0*/  ISETP.GE.AND P0, PT, R19, UR6, PT ;  /* 0x0000000613007c0c */ /* 0x000fe2000bf06270 */
[----:B------:R-:W-:Y:S01]  /*19c0*/  ULDC.64 UR4, c[0x0][0x5e0] ;  /* 0x0001780000047ab9 */ /* 0x000fe20000000a00 */
[----:B------:R-:W-:Y:S01]  /*19d0*/  IADD3 R8, P1, R95, R8, RZ ;  /* 0x000000085f087210 */ /* 0x000fe20007f3e0ff */
[----:B------:R-:W-:Y:S01]  /*19e0*/  IMAD R13, R13, -0x10, -R12 ;  /* 0xfffffff00d0d7824 */ /* 0x000fe200078e0a0c */
[----:B------:R-:W-:Y:S01]  /*19f0*/  ISETP.GE.OR P0, PT, R94, UR7, P0 ;  /* 0x000000075e007c0c */ /* 0x000fe20008706670 */
[----:B------:R-:W-:Y:S01]  /*1a00*/  IMAD R7, R18, UR4, RZ ;  /* 0x0000000412077c24 */ /* 0x000fe2000f8e02ff */
[----:B------:R-:W-:Y:S01]  /*1a10*/  IADD3.X R9, R93, R9, R14, P1, !PT ;  /* 0x000000095d097210 */ /* 0x000fe20000ffe40e */
[----:B------:R-:W-:Y:S01]  /*1a20*/  IMAD R12, R0, -0x2, R5 ;  /* 0xfffffffe000c7824 */ /* 0x000fe200078e0205 */
[----:B------:R-:W-:Y:S01]  /*1a30*/  SHF.R.S32.HI R14, RZ, 0x1f, R19 ;  /* 0x0000001fff0e7819 */ /* 0x000fe20000011413 */
[----:B------:R-:W-:Y:S01]  /*1a40*/  ULDC.64 UR6, c[0x0][0x5d8] ;  /* 0x0001760000067ab9 */ /* 0x000fe20000000a00 */
[C---:B------:R-:W-:Y:S01]  /*1a50*/  IMAD R7, R94.reuse, UR5, R7 ;  /* 0x000000055e077c24 */ /* 0x040fe2000f8e0207 */
[----:B------:R-:W-:Y:S01]  /*1a60*/  IADD3 R0, R13, R4, -R6 ;  /* 0x000000040d007210 */ /* 0x000fe20007ffe806 */
[----:B------:R-:W-:-:S04]  /*1a70*/  IMAD.WIDE.U32 R8, R94, UR4, R8 ;  /* 0x000000045e087c25 */ /* 0x000fc8000f8e0008 */
[----:B------:R-:W-:Y:S02]  /*1a80*/  IMAD R4, R14, UR6, RZ ;  /* 0x000000060e047c24 */ /* 0x000fe4000f8e02ff */
[----:B------:R-:W-:Y:S01]  /*1a90*/  IMAD.IADD R13, R9, 0x1, R7 ;  /* 0x00000001090d7824 */ /* 0x000fe200078e0207 */
[----:B------:R-:W-:Y:S06]  /*1aa0*/  @P0 EXIT ;  /* 0x000000000000094d */ /* 0x000fec0003800000 */
[----:B---3-5:R-:W-:Y:S01]  /*1ab0*/  FSETP.NEU.AND P1, PT, R22, RZ, PT ;  /* 0x000000ff1600720b */ /* 0x028fe20003f2d000 */
[----:B------:R-:W-:Y:S01]  /*1ac0*/  IMAD.IADD R17, R12, 0x1, -R95 ;  /* 0x000000010c117824 */ /* 0x000fe200078e0a5f */
[----:B------:R-:W-:Y:S01]  /*1ad0*/  ULDC.64 UR4, c[0x0][0x5b8] ;  /* 0x00016e0000047ab9 */ /* 0x000fe20000000a00 */
[----:B------:R-:W-:Y:S01]  /*1ae0*/  IMAD.MOV.U32 R12, RZ, RZ, R8 ;  /* 0x000000ffff0c7224 */ /* 0x000fe200078e0008 */
[--C-:B----4-:R-:W-:Y:S01]  /*1af0*/  SHF.L.U64.HI R23, R2, 0x6, R3.reuse ;  /* 0x0000000602177819 */ /* 0x110fe20000010203 */
[----:B------:R-:W-:Y:S01]  /*1b00*/  IMAD R5, R19, UR7, R4 ;  /* 0x0000000713057c24 */ /* 0x000fe2000f8e0204 */
[----:B------:R-:W-:Y:S01]  /*1b10*/  ISETP.GT.AND P6, PT, R17, RZ, PT ;  /* 0x000000ff1100720c */ /* 0x000fe20003fc4270 */
[----:B------:R-:W-:Y:S01]  /*1b20*/  IMAD R4, R14, UR4, RZ ;  /* 0x000000040e047c24 */ /* 0x000fe2000f8e02ff */
[----:B------:R-:W-:Y:S01]  /*1b30*/  SHF.L.U64.HI R14, R2, 0x3, R3 ;  /* 0x00000003020e7819 */ /* 0x000fe20000010203 */
[----:B------:R-:W-:Y:S01]  /*1b40*/  IMAD.WIDE.U32 R12, R19, UR6, R12 ;  /* 0x00000006130c7c25 */ /* 0x000fe2000f8e000c */
[----:B------:R-:W-:-:S03]  /*1b50*/  ISETP.GT.AND P0, PT, R0, RZ, P6 ;  /* 0x000000ff0000720c */ /* 0x000fc60003704270 */
[----:B------:R-:W-:Y:S02]  /*1b60*/  IMAD R21, R19, UR5, R4 ;  /* 0x0000000513157c24 */ /* 0x000fe4000f8e0204 */
[C---:B------:R-:W-:Y:S02]  /*1b70*/  IMAD.SHL.U32 R15, R2.reuse, 0x8, RZ ;  /* 0x00000008020f7824 */ /* 0x040fe400078e00ff */
[----:B------:R-:W-:Y:S02]  /*1b80*/  IMAD.SHL.U32 R92, R2, 0x40, RZ ;  /* 0x00000040025c7824 */ /* 0x000fe400078e00ff */
[----:B------:R-:W-:Y:S01]  /*1b90*/  IMAD.IADD R3, R13, 0x1, R5 ;  /* 0x000000010d037824 */ /* 0x000fe200078e0205 */
[----:B------:R-:W-:Y:S06]  /*1ba0*/  @!P1 BRA `(.L_x_22) ;  /* 0x0000003400489947 */ /* 0x000fec0003800000 */
[----:B------:R-:W-:Y:S01]  /*1bb0*/  IADD3 R4, P1, R95, R10, RZ ;  /* 0x0000000a5f047210 */ /* 0x000fe20007f3e0ff */
[----:B------:R-:W-:Y:S01]  /*1bc0*/  ULDC.64 UR6, c[0x0][0x5c0] ;  /* 0x0001700000067ab9 */ /* 0x000fe20000000a00 */
[----:B------:R-:W-:Y:S01]  /*1bd0*/  ULDC.64 UR8, c[0x0][0x5b0] ;  /* 0x00016c0000087ab9 */ /* 0x000fe20000000a00 */
[----:B------:R-:W-:Y:S01]  /*1be0*/  IMAD R7, R18, UR6, RZ ;  /* 0x0000000612077c24 */ /* 0x000fe2000f8e02ff */
[----:B------:R-:W-:Y:S01]  /*1bf0*/  ULDC.64 UR10, c[0x0][0x5a8] ;  /* 0x00016a00000a7ab9 */ /* 0x000fe20000000a00 */
[----:B------:R-:W-:Y:S02]  /*1c00*/  IMAD.X R5, R93, 0x1, R11, P1 ;  /* 0x000000015d057824 */ /* 0x000fe400008e060b */
[C---:B------:R-:W-:Y:S02]  /*1c10*/  IMAD R96, R94.reuse, UR7, R7 ;  /* 0x000000075e607c24 */ /* 0x040fe4000f8e0207 */
[----:B------:R-:W-:-:S04]  /*1c20*/  IMAD.WIDE.U32 R4, R94, UR6, R4 ;  /* 0x000000065e047c25 */ /* 0x000fc8000f8e0004 */
[----:B------:R-:W-:Y:S02]  /*1c30*/  IMAD.IADD R5, R5, 0x1, R96 ;  /* 0x0000000105057824 */ /* 0x000fe400078e0260 */
[----:B------:R-:W-:Y:S02]  /*1c40*/  IMAD R97, R91, UR8, RZ ;  /* 0x000000085b617c24 */ /* 0x000fe4000f8e02ff */
[----:B------:R-:W-:-:S04]  /*1c50*/  IMAD.WIDE.U32 R8, R19, UR4, R4 ;  /* 0x0000000413087c25 */ /* 0x000fc8000f8e0004 */
[----:B------:R-:W-:Y:S02]  /*1c60*/  IMAD.IADD R7, R21, 0x1, R9 ;  /* 0x0000000115077824 */ /* 0x000fe400078e0209 */
[----:B------:R-:W-:Y:S02]  /*1c70*/  IMAD.MOV.U32 R6, RZ, RZ, R8 ;  /* 0x000000ffff067224 */ /* 0x000fe400078e0008 */
[C---:B------:R-:W-:Y:S02]  /*1c80*/  IMAD R97, R90.reuse, UR9, R97 ;  /* 0x000000095a617c24 */ /* 0x040fe4000f8e0261 */
[----:B------:R-:W-:-:S04]  /*1c90*/  IMAD.WIDE.U32 R4, R90, UR8, R6 ;  /* 0x000000085a047c25 */ /* 0x000fc8000f8e0006 */
[----:B------:R-:W-:Y:S01]  /*1ca0*/  IMAD.IADD R5, R5, 0x1, R97 ;  /* 0x0000000105057824 */ /* 0x000fe200078e0261 */
[----:B------:R-:W-:-:S04]  /*1cb0*/  LEA R88, P1, R4, UR10, 0x1 ;  /* 0x0000000a04587c11 */ /* 0x000fc8000f8208ff */
[----:B------:R-:W-:-:S05]  /*1cc0*/  LEA.HI.X R89, R4, UR11, R5, 0x1, P1 ;  /* 0x0000000b04597c11 */ /* 0x000fca00088f0c05 */
[----:B------:R0:W2:Y:S01]  /*1cd0*/  @P0 LDG.E.LTC128B.U16 R13, desc[UR12][R88.64] ;  /* 0x0000000c580d0981 */ /* 0x0000a2000c1e1520 */
[----:B------:R-:W-:Y:S01]  /*1ce0*/  IMAD.WIDE.U32 R18, R19, UR4, RZ ;  /* 0x0000000413127c25 */ /* 0x000fe2000f8e00ff */
[----:B------:R-:W-:Y:S01]  /*1cf0*/  ULDC.64 UR4, c[0x0][0x5c8] ;  /* 0x0001720000047ab9 */ /* 0x000fe20000000a00 */
[----:B------:R-:W-:Y:S01]  /*1d00*/  ISETP.GT.AND P4, PT, R17, 0x1, PT ;  /* 0x000000011100780c */ /* 0x000fe20003f84270 */
[----:B------:R-:W-:Y:S01]  /*1d10*/  BSSY B0, `(.L_x_23) ;  /* 0x0000017000007945 */ /* 0x000fe20003800000 */
[----:B------:R-:W-:Y:S02]  /*1d20*/  IMAD.IADD R21, R19, 0x1, R21 ;  /* 0x0000000113157824 */ /* 0x000fe400078e0215 */
[----:B------:R-:W-:Y:S01]  /*1d30*/  IMAD.MOV.U32 R20, RZ, RZ, R18 ;  /* 0x000000ffff147224 */ /* 0x000fe200078e0012 */
[----:B------:R-:W-:-:S03]  /*1d40*/  P2R R98, PR, RZ, 0x10 ;  /* 0x00000010ff627803 */ /* 0x000fc60000000000 */
[----:B------:R-:W-:-:S04]  /*1d50*/  IMAD.WIDE.U32 R4, R90, UR8, R20 ;  /* 0x000000085a047c25 */ /* 0x000fc8000f8e0014 */
[----:B------:R-:W-:Y:S02]  /*1d60*/  IMAD.IADD R5, R97, 0x1, R5 ;  /* 0x0000000161057824 */ /* 0x000fe400078e0205 */
[----:B------:R-:W-:-:S04]  /*1d70*/  IMAD.WIDE.U32 R4, R94, UR6, R4 ;  /* 0x000000065e047c25 */ /* 0x000fc8000f8e0004 */
[----:B------:R-:W-:Y:S01]  /*1d80*/  IMAD.IADD R2, R96, 0x1, R5 ;  /* 0x0000000160027824 */ /* 0x000fe200078e0205 */
[----:B0-----:R-:W-:Y:S02]  /*1d90*/  IADD3 R88, P2, P3, R95, R4, R10 ;  /* 0x000000045f587210 */ /* 0x001fe40007b5e00a */
[C---:B------:R-:W-:Y:S02]  /*1da0*/  LEA R4, P1, R12.reuse, UR4, 0x1 ;  /* 0x000000040c047c11 */ /* 0x040fe4000f8208ff */
[----:B------:R-:W-:Y:S02]  /*1db0*/  IADD3.X R89, R93, R2, R11, P2, P3 ;  /* 0x000000025d597210 */ /* 0x000fe400017e640b */
[----:B------:R-:W-:Y:S02]  /*1dc0*/  LEA.HI.X R5, R12, UR5, R3, 0x1, P1 ;  /* 0x000000050c057c11 */ /* 0x000fe400088f0c03 */
[----:B------:R-:W-:Y:S02]  /*1dd0*/  ISETP.GT.AND P1, PT, R0, RZ, P4 ;  /* 0x000000ff0000720c */ /* 0x000fe40002724270 */
[----:B------:R-:W-:-:S04]  /*1de0*/  LEA R2, P2, R88, UR10, 0x1 ;  /* 0x0000000a58027c11 */ /* 0x000fc8000f8408ff */
[----:B------:R-:W-:Y:S01]  /*1df0*/  LEA.HI.X R3, R88, UR11, R89, 0x1, P2 ;  /* 0x0000000b58037c11 */ /* 0x000fe200090f0c59 */
[----:B--2---:R-:W-:-:S05]  /*1e00*/  HADD2.F32 R99, -RZ, R13.H0_H0 ;  /* 0x2000000dff637230 */ /* 0x004fca0000004100 */
[----:B------:R-:W-:-:S04]  /*1e10*/  FMUL R99, R99, R22 ;  /* 0x0000001663637220 */ /* 0x000fc80000400000 */
[----:B------:R-:W-:Y:S01]  /*1e20*/  FFMA R99, R56, R16, R99 ;  /* 0x0000001038637223 */ /* 0x000fe20000000063 */
[----:B------:R-:W-:-:S04]  /*1e30*/  PRMT R56, R13, 0x7610, R56 ;  /* 0x000076100d387816 */ /* 0x000fc80000000038 */
[----:B------:R-:W-:-:S05]  /*1e40*/  F2FP.F16.F32.PACK_AB R99, RZ, R99 ;  /* 0x00000063ff63723e */ /* 0x000fca00000000ff */
[----:B------:R0:W-:Y:S01]  /*1e50*/  @P0 STG.E.U16 desc[UR12][R4.64], R99 ;  /* 0x0000006304000986 */ /* 0x0001e2000c10150c */
[----:B------:R-:W-:Y:S05]  /*1e60*/  @!P1 BRA `(.L_x_24) ;  /* 0x0000000000049947 */ /* 0x000fea0003800000 */
[----:B------:R1:W5:Y:S02]  /*1e70*/  LDG.E.LTC128B.U16 R56, desc[UR12][R2.64+0x2] ;  /* 0x0000020c02387981 */ /* 0x000364000c1e1520 */
.L_x_24:
[----:B------:R-:W-:Y:S05]  /*1e80*/  BSYNC B0 ;  /* 0x0000000000007941 */ /* 0x000fea0003800000 */
.L_x_23:
[----:B------:R-:W-:Y:S01]  /*1e90*/  USHF.L.U32 UR4, UR8, 0x3, URZ ;  /* 0x0000000308047899 */ /* 0x000fe2000800063f */
[----:B-----5:R-:W-:Y:S01]  /*1ea0*/  HADD2.F32 R13, -RZ, R56.H0_H0 ;  /* 0x20000038ff0d7230 */ /* 0x020fe20000004100 */
[----:B------:R-:W-:Y:S01]  /*1eb0*/  USHF.L.U64.HI UR5, UR8, 0x3, UR9 ;  /* 0x0000000308057899 */ /* 0x000fe20008010209 */
[----:B------:R-:W-:-:S03]  /*1ec0*/  ISETP.GT.AND P0, PT, R0, 0x8, P6 ;  /* 0x000000080000780c */ /* 0x000fc60003704270 */
[----:B------:R-:W-:Y:S02]  /*1ed0*/  IMAD.U32 R88, RZ, RZ, UR4 ;  /* 0x00000004ff587e24 */ /* 0x000fe4000f8e00ff */
[----:B------:R-:W-:Y:S01]  /*1ee0*/  FMUL R100, R13, R22 ;  /* 0x000000160d647220 */ /* 0x000fe20000400000 */
[----:B------:R-:W-:-:S03]  /*1ef0*/  IMAD.U32 R89, RZ, RZ, UR5 ;  /* 0x00000005ff597e24 */ /* 0x000fc6000f8e00ff */
[----:B------:R-:W-:Y:S01]  /*1f00*/  FFMA R100, R57, R16, R100 ;  /* 0x0000001039647223 */ /* 0x000fe20000000064 */
[----:B------:R-:W-:-:S04]  /*1f10*/  IMAD.WIDE.U32 R12, R90, UR8, R88 ;  /* 0x000000085a0c7c25 */ /* 0x000fc8000f8e0058 */
[----:B------:R-:W-:Y:S01]  /*1f20*/  IMAD.IADD R97, R97, 0x1, R13 ;  /* 0x0000000161617824 */ /* 0x000fe200078e020d */
[----:B------:R-:W-:Y:S02]  /*1f30*/  IADD3 R13, P2, R8, R12, RZ ;  /* 0x0000000c080d7210 */ /* 0x000fe40007f5e0ff */
[----:B------:R-:W-:-:S03]  /*1f40*/  F2FP.F16.F32.PACK_AB R57, RZ, R100 ;  /* 0x00000064ff39723e */ /* 0x000fc600000000ff */
[----:B------:R-:W-:Y:S01]  /*1f50*/  IMAD.X R102, R97, 0x1, R7, P2 ;  /* 0x0000000161667824 */ /* 0x000fe200010e0607 */
[----:B------:R-:W-:Y:S02]  /*1f60*/  LEA R100, P2, R13, UR10, 0x1 ;  /* 0x0000000a0d647c11 */ /* 0x000fe4000f8408ff */
[----:B0-----:R-:W-:Y:S02]  /*1f70*/  PRMT R99, R57, 0x7610, R99 ;  /* 0x0000761039637816 */ /* 0x001fe40000000063 */
[----:B------:R-:W-:-:S03]  /*1f80*/  LEA.HI.X R101, R13, UR11, R102, 0x1, P2 ;  /* 0x0000000b0d657c11 */ /* 0x000fc600090f0c66 */
[----:B------:R0:W-:Y:S04]  /*1f90*/  @P1 STG.E.U16 desc[UR12][R4.64+0x2], R99 ;  /* 0x0000026304001986 */ /* 0x0001e8000c10150c */
[----:B------:R-:W2:Y:S01]  /*1fa0*/  @P0 LDG.E.LTC128B.U16 R56, desc[UR12][R100.64] ;  /* 0x0000000c64380981 */ /* 0x000ea2000c1e1520 */
[----:B------:R-:W-:Y:S01]  /*1fb0*/  IADD3 R12, P1, R18, R12, RZ ;  /* 0x0000000c120c7210 */ /* 0x000fe20007f3e0ff */
[----:B------:R-:W-:Y:S04]  /*1fc0*/  BSSY B0, `(.L_x_25) ;  /* 0x0000014000007945 */ /* 0x000fe80003800000 */
[----:B------:R-:W-:-:S02]  /*1fd0*/  IMAD.X R13, R97, 0x1, R21, P1 ;  /* 0x00000001610d7824 */ /* 0x000fc400008e0615 */
[C---:B------:R-:W-:Y:S01]  /*1fe0*/  IMAD.SHL.U32 R97, R15.reuse, 0x2, RZ ;  /* 0x000000020f617824 */ /* 0x040fe200078e00ff */
[----:B0-----:R-:W-:Y:S01]  /*1ff0*/  SHF.L.U64.HI R99, R15, 0x1, R14 ;  /* 0x000000010f637819 */ /* 0x001fe2000001020e */
[----:B------:R-:W-:-:S03]  /*2000*/  IMAD.WIDE.U32 R12, R94, UR6, R12 ;  /* 0x000000065e0c7c25 */ /* 0x000fc6000f8e000c */
[----:B------:R-:W-:Y:S01]  /*2010*/  IADD3 R14, P1, R97, R4, RZ ;  /* 0x00000004610e7210 */ /* 0x000fe20007f3e0ff */
[----:B------:R-:W-:Y:S01]  /*2020*/  IMAD.IADD R102, R96, 0x1, R13 ;  /* 0x0000000160667824 */ /* 0x000fe200078e020d */
[----:B------:R-:W-:-:S03]  /*2030*/  IADD3 R13, P2, P3, R95, R12, R10 ;  /* 0x0000000c5f0d7210 */ /* 0x000fc60007b5e00a */
[----:B------:R-:W-:Y:S02]  /*2040*/  IMAD.X R15, R99, 0x1, R5, P1 ;  /* 0x00000001630f7824 */ /* 0x000fe400008e0605 */
[----:B--2---:R-:W-:-:S05]  /*2050*/  HADD2.F32 R57, -RZ, R56.H0_H0 ;  /* 0x20000038ff397230 */ /* 0x004fca0000004100 */
[----:B------:R-:W-:-:S04]  /*2060*/  FMUL R57, R57, R22 ;  /* 0x0000001639397220 */ /* 0x000fc80000400000 */
[----:B------:R-:W-:Y:S01]  /*2070*/  FFMA R57, R58, R16, R57 ;  /* 0x000000103a397223 */ /* 0x000fe20000000039 */
[----:B------:R-:W-:Y:S02]  /*2080*/  IADD3.X R58, R93, R102, R11, P2, P3 ;  /* 0x000000665d3a7210 */ /* 0x000fe400017e640b */
[----:B------:R-:W-:Y:S02]  /*2090*/  ISETP.GT.AND P2, PT, R0, 0x8, P4 ;  /* 0x000000080000780c */ /* 0x000fe40002744270 */
[----:B------:R-:W-:Y:S02]  /*20a0*/  F2FP.F16.F32.PACK_AB R57, RZ, R57 ;  /* 0x00000039ff39723e */ /* 0x000fe400000000ff */
[----:B------:R-:W-:-:S03]  /*20b0*/  LEA R12, P3, R13, UR10, 0x1 ;  /* 0x0000000a0d0c7c11 */ /* 0x000fc6000f8608ff */
[----:B------:R0:W-:Y:S01]  /*20c0*/  @P0 STG.E.U16 desc[UR12][R14.64], R57 ;  /* 0x000000390e000986 */ /* 0x0001e2000c10150c */
[----:B------:R-:W-:-:S05]  /*20d0*/  LEA.HI.X R13, R13, UR11, R58, 0x1, P3 ;  /* 0x0000000b0d0d7c11 */ /* 0x000fca00098f0c3a */
[----:B------:R-:W-:Y:S05]  /*20e0*/  @!P2 BRA `(.L_x_26) ;  /* 0x000000000004a947 */ /* 0x000fea0003800000 */
[----:B------:R2:W5:Y:S02]  /*20f0*/  LDG.E.LTC128B.U16 R56, desc[UR12][R12.64+0x2] ;  /* 0x0000020c0c387981 */ /* 0x000564000c1e1520 */
.L_x_26:
[----:B------:R-:W-:Y:S05]  /*2100*/  BSYNC B0 ;  /* 0x0000000000007941 */ /* 0x000fea0003800000 */
.L_x_25:
[----:B0----5:R-:W-:Y:S01]  /*2110*/  HADD2.F32 R57, -RZ, R56.H0_H0 ;  /* 0x20000038ff397230 */ /* 0x021fe20000004100 */
[----:B------:R-:W-:Y:S01]  /*2120*/  ISETP.GT.AND P4, PT, R17, 0x8, PT ;  /* 0x000000081100780c */ /* 0x000fe20003f84270 */
[----:B------:R-:W-:Y:S03]  /*2130*/  BSSY B0, `(.L_x_27) ;  /* 0x0000009000007945 */ /* 0x000fe60003800000 */
[----:B------:R-:W-:Y:S01]  /*2140*/  FMUL R58, R57, R22 ;  /* 0x00000016393a7220 */ /* 0x000fe20000400000 */
[----:B------:R-:W-:Y:S02]  /*2150*/  ISETP.GT.AND P0, PT, R0, RZ, P4 ;  /* 0x000000ff0000720c */ /* 0x000fe40002704270 */
[----:B------:R-:W-:Y:S01]  /*2160*/  P2R R100, PR, RZ, 0x10 ;  /* 0x00000010ff647803 */ /* 0x000fe20000000000 */
[----:B------:R-:W-:-:S05]  /*2170*/  FFMA R58, R59, R16, R58 ;  /* 0x000000103b3a7223 */ /* 0x000fca000000003a */
[----:B------:R-:W-:-:S05]  /*2180*/  F2FP.F16.F32.PACK_AB R58, RZ, R58 ;  /* 0x0000003aff3a723e */ /* 0x000fca00000000ff */
[----:B------:R0:W-:Y:S01]  /*2190*/  @P2 STG.E.U16 desc[UR12][R14.64+0x2], R58 ;  /* 0x0000023a0e002986 */ /* 0x0001e2000c10150c */
[----:B------:R-:W-:Y:S05]  /*21a0*/  @!P0 BRA `(.L_x_28) ;  /* 0x0000000000048947 */ /* 0x000fea0003800000 */
[----:B------:R3:W5:Y:S02]  /*21b0*/  LDG.E.LTC128B.U16 R56, desc[UR12][R2.64+0x10] ;  /* 0x0000100c02387981 */ /* 0x000764000c1e1520 */
.L_x_28:
[----:B------:R-:W-:Y:S05]  /*21c0*/  BSYNC B0 ;  /* 0x0000000000007941 */ /* 0x000fea0003800000 */
.L_x_27:
[----:B-----5:R-:W-:Y:S01]  /*21d0*/  HADD2.F32 R57, -RZ, R56.H0_H0 ;  /* 0x20000038ff397230 */ /* 0x020fe20000004100 */
        /* <DEDUP_REMOVED lines=10> */
.L_x_30:
[----:B------:R-:W-:Y:S05]  /*2280*/  BSYNC B0 ;  /* 0x0000000000007941 */ /* 0x000fea0003800000 */
.L_x_29:
[----:B----45:R-:W-:Y:S01]  /*2290*/  HADD2.F32 R57, -RZ, R56.H0_H0 ;  /* 0x20000038ff397230 */ /* 0x030fe20000004100 */
[----:B------:R-:W-:Y:S01]  /*22a0*/  IADD3 R59, P0, R90, 0x40, RZ ;  /* 0x000000405a3b7810 */ /* 0x000fe20007f1e0ff */
[----:B------:R-:W-:Y:S03]  /*22b0*/  BSSY B0, `(.L_x_31) ;  /* 0x000000c000007945 */ /* 0x000fe60003800000 */
[----:B0-----:R-:W-:Y:S01]  /*22c0*/  FMUL R58, R57, R22 ;  /* 0x00000016393a7220 */ /* 0x001fe20000400000 */
[----:B------:R-:W-:Y:S01]  /*22d0*/  IMAD.X R90, RZ, RZ, R91, P0 ;  /* 0x000000ffff5a7224 */ /* 0x000fe200000e065b */
[----:B------:R-:W-:Y:S02]  /*22e0*/  ISETP.GT.AND P0, PT, R0, 0x8, P4 ;  /* 0x000000080000780c */ /* 0x000fe40002704270 */
[----:B------:R-:W-:-:S05]  /*22f0*/  FFMA R58, R61, R16, R58 ;  /* 0x000000103d3a7223 */ /* 0x000fca000000003a */
[----:B------:R-:W-:-:S04]  /*2300*/  F2FP.F16.F32.PACK_AB R58, RZ, R58 ;  /* 0x0000003aff3a723e */ /* 0x000fc800000000ff */
[----:B------:R-:W-:Y:S01]  /*2310*/  PRMT R57, R58, 0x7610, R57 ;  /* 0x000076103a397816 */ /* 0x000fe20000000039 */
[----:B------:R-:W-:Y:S01]  /*2320*/  IMAD R58, R90, UR8, RZ ;  /* 0x000000085a3a7c24 */ /* 0x000fe2000f8e02ff */
[----:B------:R-:W-:-:S03]  /*2330*/  PRMT R90, R56, 0x7610, R90 ;  /* 0x00007610385a7816 */ /* 0x000fc6000000005a */
[----:B------:R0:W-:Y:S01]  /*2340*/  @P1 STG.E.U16 desc[UR12][R4.64+0x12], R57 ;  /* 0x0000123904001986 */ /* 0x0001e2000c10150c */
[----:B------:R-:W-:Y:S05]  /*2350*/  @!P0 BRA `(.L_x_32) ;  /* 0x0000000000048947 */ /* 0x000fea0003800000 */
[----:B------:R4:W5:Y:S02]  /*2360*/  LDG.E.LTC128B.U16 R90, desc[UR12][R12.64+0x10] ;  /* 0x0000100c0c5a7981 */ /* 0x000964000c1e1520 */
.L_x_32:
[----:B------:R-:W-:Y:S05]  /*2370*/  BSYNC B0 ;  /* 0x0000000000007941 */ /* 0x000fea0003800000 */
.L_x_31:
[----:B0----5:R-:W-:Y:S01]  /*2380*/  HADD2.F32 R57, -RZ, R90.H0_H0 ;  /* 0x2000005aff397230 */ /* 0x021fe20000004100 */
[----:B------:R-:W-:Y:S01]  /*2390*/  ISETP.GT.AND P1, PT, R0, 0x8, P3 ;  /* 0x000000080000780c */ /* 0x000fe20001f24270 */
[C---:B------:R-:W-:Y:S01]  /*23a0*/  IMAD R19, R59.reuse, UR9, R58 ;  /* 0x000000093b137c24 */ /* 0x040fe2000f8e023a */
[----:B------:R-:W-:Y:S01]  /*23b0*/  BSSY B0, `(.L_x_33) ;  /* 0x0000012000007945 */ /* 0x000fe20003800000 */
[----:B------:R-:W-:-:S04]  /*23c0*/  IMAD.WIDE.U32 R60, R59, UR8, R20 ;  /* 0x000000083b3c7c25 */ /* 0x000fc8000f8e0014 */
[----:B------:R-:W-:Y:S01]  /*23d0*/  FMUL R57, R57, R22 ;  /* 0x0000001639397220 */ /* 0x000fe20000400000 */
[----:B------:R-:W-:-:S03]  /*23e0*/  IMAD.IADD R61, R19, 0x1, R61 ;  /* 0x00000001133d7824 */ /* 0x000fc600078e023d */
[----:B------:R-:W-:Y:S01]  /*23f0*/  FFMA R62, R62, R16, R57 ;  /* 0x000000103e3e7223 */ /* 0x000fe20000000039 */
[----:B------:R-:W-:-:S04]  /*2400*/  IMAD.WIDE.U32 R56, R59, UR8, R88 ;  /* 0x000000083b387c25 */ /* 0x000fc8000f8e0058 */
[----:B------:R-:W-:Y:S01]  /*2410*/  F2FP.F16.F32.PACK_AB R62, RZ, R62 ;  /* 0x0000003eff3e723e */ /* 0x000fe200000000ff */
[----:B------:R-:W-:Y:S01]  /*2420*/  IMAD.IADD R89, R19, 0x1, R57 ;  /* 0x0000000113597824 */ /* 0x000fe200078e0239 */
[----:B------:R-:W-:Y:S01]  /*2430*/  IADD3 R20, P2, R18, R56, RZ ;  /* 0x0000003812147210 */ /* 0x000fe20007f5e0ff */
[----:B------:R-:W-:Y:S02]  /*2440*/  IMAD.WIDE.U32 R60, R94, UR6, R60 ;  /* 0x000000065e3c7c25 */ /* 0x000fe4000f8e003c */
[----:B------:R0:W-:Y:S02]  /*2450*/  @P0 STG.E.U16 desc[UR12][R14.64+0x10], R62 ;  /* 0x0000103e0e000986 */ /* 0x0001e4000c10150c */
[----:B------:R-:W-:Y:S01]  /*2460*/  IMAD.X R21, R89, 0x1, R21, P2 ;  /* 0x0000000159157824 */ /* 0x000fe200010e0615 */
[----:B------:R-:W-:Y:S01]  /*2470*/  IADD3 R58, P0, P2, R95, R60, R10 ;  /* 0x0000003c5f3a7210 */ /* 0x000fe20007a1e00a */
[----:B------:R-:W-:Y:S02]  /*2480*/  IMAD.IADD R91, R96, 0x1, R61 ;  /* 0x00000001605b7824 */ /* 0x000fe400078e023d */
[----:B------:R-:W-:-:S03]  /*2490*/  IMAD.WIDE.U32 R20, R94, UR6, R20 ;  /* 0x000000065e147c25 */ /* 0x000fc6000f8e0014 */
[----:B------:R-:W-:Y:S01]  /*24a0*/  IADD3.X R91, R93, R91, R11, P0, P2 ;  /* 0x0000005b5d5b7210 */ /* 0x000fe200007e440b */
[----:B------:R-:W-:Y:S06]  /*24b0*/  @!P1 BRA `(.L_x_34) ;  /* 0x0000000000049947 */ /* 0x000fec0003800000 */
[----:B------:R0:W5:Y:S02]  /*24c0*/  LDG.E.LTC128B.U16 R90, desc[UR12][R12.64+0x12] ;  /* 0x0000120c0c5a7981 */ /* 0x000164000c1e1520 */
.L_x_34:
[----:B------:R-:W-:Y:S05]  /*24d0*/  BSYNC B0 ;  /* 0x0000000000007941 */ /* 0x000fea0003800000 */
.L_x_33:
[----:B-----5:R-:W-:Y:S01]  /*24e0*/  HADD2.F32 R103, -RZ, R90.H0_H0 ;  /* 0x2000005aff677230 */ /* 0x020fe20000004100 */
[----:B------:R-:W-:Y:S01]  /*24f0*/  IADD3 R95, P0, P2, R95, R20, R10 ;  /* 0x000000145f5f7210 */ /* 0x000fe20007a1e00a */
[----:B------:R-:W-:Y:S01]  /*2500*/  IMAD.IADD R10, R96, 0x1, R21 ;  /* 0x00000001600a7824 */ /* 0x000fe200078e0215 */
[C---:B------:R-:W-:Y:S01]  /*2510*/  SHF.L.U64.HI R23, R92.reuse, 0x1, R23 ;  /* 0x000000015c177819 */ /* 0x040fe20000010217 */
[----:B------:R-:W-:Y:S02]  /*2520*/  IMAD.SHL.U32 R61, R92, 0x2, RZ ;  /* 0x000000025c3d7824 */ /* 0x000fe400078e00ff */
[----:B------:R-:W-:Y:S01]  /*2530*/  FMUL R18, R103, R22 ;  /* 0x0000001667127220 */ /* 0x000fe20000400000 */
[----:B------:R-:W-:Y:S01]  /*2540*/  ISETP.GT.AND P3, PT, R17, 0x10, PT ;  /* 0x000000101100780c */ /* 0x000fe20003f64270 */
[----:B------:R-:W-:Y:S01]  /*2550*/  BSSY B0, `(.L_x_35) ;  /* 0x000000b000007945 */ /* 0x000fe20003800000 */
[----:B------:R-:W-:Y:S01]  /*2560*/  IADD3.X R60, R93, R10, R11, P0, P2 ;  /* 0x0000000a5d3c7210 */ /* 0x000fe200007e440b */
[----:B------:R-:W-:Y:S01]  /*2570*/  FFMA R18, R63, R16, R18 ;  /* 0x000000103f127223 */ /* 0x000fe20000000012 */
[----:B------:R-:W-:-:S02]  /*2580*/  IADD3 R10, P0, P2, R61, R4, R97 ;  /* 0x000000043d0a7210 */ /* 0x000fc40007a1e061 */
[----:B------:R-:W-:Y:S02]  /*2590*/  P2R R88, PR, RZ, 0x8 ;  /* 0x00000008ff587803 */ /* 0x000fe40000000000 */
[----:B------:R-:W-:Y:S02]  /*25a0*/  F2FP.F16.F32.PACK_AB R18, RZ, R18 ;  /* 0x00000012ff12723e */ /* 0x000fe400000000ff */
[----:B------:R-:W-:Y:S02]  /*25b0*/  IADD3.X R11, R23, R5, R99, P0, P2 ;  /* 0x00000005170b7210 */ /* 0x000fe400007e4463 */
[----:B------:R-:W-:Y:S01]  /*25c0*/  ISETP.GT.AND P0, PT, R0, RZ, P3 ;  /* 0x000000ff0000720c */ /* 0x000fe20001f04270 */
[----:B------:R0:W-:-:S12]  /*25d0*/  @P1 STG.E.U16 desc[UR12][R14.64+0x12], R18 ;  /* 0x000012120e001986 */ /* 0x0001d8000c10150c */
[----:B0-----:R-:W-:Y:S05]  /*25e0*/  @!P0 BRA `(.L_x_36) ;  /* 0x0000000000048947 */ /* 0x001fea0003800000 */
[----:B------:R0:W5:Y:S02]  /*25f0*/  LDG.E.LTC128B.U16 R90, desc[UR12][R2.64+0x20] ;  /* 0x0000200c025a7981 */ /* 0x000164000c1e1520 */
.L_x_36:
[----:B------:R-:W-:Y:S05]  /*2600*/  BSYNC B0 ;  /* 0x0000000000007941 */ /* 0x000fea0003800000 */
.L_x_35:
[----:B-----5:R-:W-:Y:S01]  /*2610*/  HADD2.F32 R21, -RZ, R90.H0_H0 ;  /* 0x2000005aff157230 */ /* 0x020fe20000004100 */
[----:B------:R-:W-:Y:S01]  /*2620*/  ISETP.GT.AND P1, PT, R17, 0x11, PT ;  /* 0x000000111100780c */ /* 0x000fe20003f24270 */
[----:B------:R-:W-:Y:S03]  /*2630*/  BSSY B0, `(.L_x_37) ;  /* 0x0000009000007945 */ /* 0x000fe60003800000 */
[----:B------:R-:W-:-:S04]  /*2640*/  FMUL R21, R21, R22 ;  /* 0x0000001615157220 */ /* 0x000fc80000400000 */
[----:B------:R-:W-:Y:S01]  /*2650*/  FFMA R21, R64, R16, R21 ;  /* 0x0000001040157223 */ /* 0x000fe20000000015 */
[----:B------:R-:W-:-:S04]  /*2660*/  P2R R64, PR, RZ, 0x2 ;  /* 0x00000002ff407803 */ /* 0x000fc80000000000 */
[----:B------:R-:W-:-:S05]  /*2670*/  F2FP.F16.F32.PACK_AB R21, RZ, R21 ;  /* 0x00000015ff15723e */ /* 0x000fca00000000ff */
[----:B------:R0:W-:Y:S01]  /*2680*/  @P0 STG.E.U16 desc[UR12][R4.64+0x20], R21 ;  /* 0x0000201504000986 */ /* 0x0001e2000c10150c */
[----:B------:R-:W-:-:S13]  /*2690*/  ISETP.GT.AND P0, PT, R0, RZ, P1 ;  /* 0x000000ff0000720c */ /* 0x000fda0000f04270 */
[----:B0-----:R-:W-:Y:S05]  /*26a0*/  @!P0 BRA `(.L_x_38) ;  /* 0x0000000000048947 */ /* 0x001fea0003800000 */
[----:B------:R0:W5:Y:S02]  /*26b0*/  LDG.E.LTC128B.U16 R90, desc[UR12][R2.64+0x22] ;  /* 0x0000220c025a7981 */ /* 0x000164000c1e1520 */
.L_x_38:
[----:B------:R-:W-:Y:S05]  /*26c0*/  BSYNC B0 ;  /* 0x0000000000007941 */ /* 0x000fea0003800000 */
.L_x_37:
[----:B-----5:R-:W-:Y:S01]  /*26d0*/  HADD2.F32 R21, -RZ, R90.H0_H0 ;  /* 0x2000005aff157230 */ /* 0x020fe20000004100 */
[----:B------:R-:W-:Y:S04]  /*26e0*/  BSSY B0, `(.L_x_39) ;  /* 0x0000008000007945 */ /* 0x000fe80003800000 */
[----:B------:R-:W-:-:S04]  /*26f0*/  FMUL R18, R21, R22 ;  /* 0x0000001615127220 */ /* 0x000fc80000400000 */
[----:B------:R-:W-:-:S05]  /*2700*/  FFMA R18, R65, R16, R18 ;  /* 0x0000001041127223 */ /* 0x000fca0000000012 */
[----:B------:R-:W-:-:S05]  /*2710*/  F2FP.F16.F32.PACK_AB R18, RZ, R18 ;  /* 0x00000012ff12723e */ /* 0x000fca00000000ff */
[----:B------:R0:W-:Y:S01]  /*2720*/  @P0 STG.E.U16 desc[UR12][R4.64+0x22], R18 ;  /* 0x0000221204000986 */ /* 0x0001e2000c10150c */
[----:B------:R-:W-:-:S13]  /*2730*/  ISETP.GT.AND P0, PT, R0, 0x8, P3 ;  /* 0x000000080000780c */ /* 0x000fda0001f04270 */
[----:B0-----:R-:W-:Y:S05]  /*2740*/  @!P0 BRA `(.L_x_40) ;  /* 0x0000000000048947 */ /* 0x001fea0003800000 */
[----:B------:R0:W5:Y:S02]  /*2750*/  LDG.E.LTC128B.U16 R90, desc[UR12][R12.64+0x20] ;  /* 0x0000200c0c5a7981 */ /* 0x000164000c1e1520 */
.L_x_40:
[----:B------:R-:W-:Y:S05]  /*2760*/  BSYNC B0 ;  /* 0x0000000000007941 */ /* 0x000fea0003800000 */
.L_x_39:
        /* <DEDUP_REMOVED lines=9> */
.L_x_42:
[----:B------:R-:W-:Y:S05]  /*2800*/  BSYNC B0 ;  /* 0x0000000000007941 */ /* 0x000fea0003800000 */
.L_x_41:
[----:B-----5:R-:W-:Y:S01]  /*2810*/  HADD2.F32 R9, -RZ, R90.H0_H0 ;  /* 0x2000005aff097230 */ /* 0x020fe20000004100 */
[----:B------:R-:W-:Y:S01]  /*2820*/  ISETP.GT.AND P2, PT, R17, 0x18, PT ;  /* 0x000000181100780c */ /* 0x000fe20003f44270 */
[----:B------:R-:W-:Y:S01]  /*2830*/  IMAD.WIDE.U32 R62, R59, UR8, R6 ;  /* 0x000000083b3e7c25 */ /* 0x000fe2000f8e0006 */
[----:B------:R-:W-:Y:S03]  /*2840*/  BSSY B0, `(.L_x_43) ;  /* 0x0000015000007945 */ /* 0x000fe60003800000 */
[----:B------:R-:W-:Y:S01]  /*2850*/  FMUL R18, R9, R22 ;  /* 0x0000001609127220 */ /* 0x000fe20000400000 */
[----:B------:R-:W-:-:S03]  /*2860*/  IMAD.IADD R19, R63, 0x1, R19 ;  /* 0x000000013f137824 */ /* 0x000fc600078e0213 */
[----:B------:R-:W-:-:S05]  /*2870*/  FFMA R18, R67, R16, R18 ;  /* 0x0000001043127223 */ /* 0x000fca0000000012 */
[----:B------:R-:W-:-:S04]  /*2880*/  F2FP.F16.F32.PACK_AB R18, RZ, R18 ;  /* 0x00000012ff12723e */ /* 0x000fc800000000ff */
[----:B------:R-:W-:-:S05]  /*2890*/  PRMT R21, R18, 0x7610, R21 ;  /* 0x0000761012157816 */ /* 0x000fca0000000015 */
[----:B------:R1:W-:Y:S01]  /*28a0*/  @P0 STG.E.U16 desc[UR12][R14.64+0x22], R21 ;  /* 0x000022150e000986 */ /* 0x0003e2000c10150c */
[----:B------:R-:W-:-:S04]  /*28b0*/  LEA R20, P0, R62, UR10, 0x1 ;  /* 0x0000000a3e147c11 */ /* 0x000fc8000f8008ff */
[----:B-1----:R-:W-:Y:S02]  /*28c0*/  LEA.HI.X R21, R62, UR11, R19, 0x1, P0 ;  /* 0x0000000b3e157c11 */ /* 0x002fe400080f0c13 */
[----:B------:R-:W-:-:S04]  /*28d0*/  LEA R18, P0, R58, UR10, 0x1 ;  /* 0x0000000a3a127c11 */ /* 0x000fc8000f8008ff */
[----:B------:R-:W-:Y:S02]  /*28e0*/  LEA.HI.X R19, R58, UR11, R91, 0x1, P0 ;  /* 0x0000000b3a137c11 */ /* 0x000fe400080f0c5b */
[----:B------:R-:W-:-:S05]  /*28f0*/  IADD3 R9, P0, R8, R56, RZ ;  /* 0x0000003808097210 */ /* 0x000fca0007f1e0ff */
[----:B------:R-:W-:Y:S01]  /*2900*/  IMAD.X R6, R89, 0x1, R7, P0 ;  /* 0x0000000159067824 */ /* 0x000fe200000e0607 */
[----:B------:R-:W-:-:S04]  /*2910*/  LEA R8, P0, R9, UR10, 0x1 ;  /* 0x0000000a09087c11 */ /* 0x000fc8000f8008ff */
[----:B------:R-:W-:Y:S02]  /*2920*/  LEA.HI.X R9, R9, UR11, R6, 0x1, P0 ;  /* 0x0000000b09097c11 */ /* 0x000fe400080f0c06 */
[----:B------:R-:W-:-:S04]  /*2930*/  LEA R6, P0, R95, UR10, 0x1 ;  /* 0x0000000a5f067c11 */ /* 0x000fc8000f8008ff */
[----:B------:R-:W-:Y:S02]  /*2940*/  LEA.HI.X R7, R95, UR11, R60, 0x1, P0 ;  /* 0x0000000b5f077c11 */ /* 0x000fe400080f0c3c */
[----:B------:R-:W-:Y:S02]  /*2950*/  ISETP.GT.AND P0, PT, R0, RZ, P2 ;  /* 0x000000ff0000720c */ /* 0x000fe40001704270 */
[----:B------:R-:W-:-:S11]  /*2960*/  P2R R60, PR, RZ, 0x4 ;  /* 0x00000004ff3c7803 */ /* 0x000fd60000000000 */
[----:B------:R-:W-:Y:S05]  /*2970*/  @!P0 BRA `(.L_x_44) ;  /* 0x0000000000048947 */ /* 0x000fea0003800000 */
[----:B------:R1:W5:Y:S02]  /*2980*/  LDG.E.LTC128B.U16 R90, desc[UR12][R2.64+0x30] ;  /* 0x0000300c025a7981 */ /* 0x000364000c1e1520 */
.L_x_44:
[----:B------:R-:W-:Y:S05]  /*2990*/  BSYNC B0 ;  /* 0x0000000000007941 */ /* 0x000fea0003800000 */
.L_x_43:
[----:B-----5:R-:W-:Y:S01]  /*29a0*/  HADD2.F32 R57, -RZ, R90.H0_H0 ;  /* 0x2000005aff397230 */ /* 0x020fe20000004100 */
[----:B------:R-:W-:Y:S01]  /*29b0*/  ISETP.GT.AND P1, PT, R17, 0x19, PT ;  /* 0x000000191100780c */ /* 0x000fe20003f24270 */
[----:B------:R-:W-:Y:S03]  /*29c0*/  BSSY B0, `(.L_x_45) ;  /* 0x0000009000007945 */ /* 0x000fe60003800000 */
[----:B------:R-:W-:Y:S01]  /*29d0*/  FMUL R57, R57, R22 ;  /* 0x0000001639397220 */ /* 0x000fe20000400000 */
[----:B------:R-:W-:-:S03]  /*29e0*/  P2R R67, PR, RZ, 0x2 ;  /* 0x00000002ff437803 */ /* 0x000fc60000000000 */
[----:B------:R-:W-:-:S05]  /*29f0*/  FFMA R57, R68, R16, R57 ;  /* 0x0000001044397223 */ /* 0x000fca0000000039 */
[----:B------:R-:W-:-:S05]  /*2a00*/  F2FP.F16.F32.PACK_AB R57, RZ, R57 ;  /* 0x00000039ff39723e */ /* 0x000fca00000000ff */
[----:B------:R0:W-:Y:S01]  /*2a10*/  @P0 STG.E.U16 desc[UR12][R4.64+0x30], R57 ;  /* 0x0000303904000986 */ /* 0x0001e2000c10150c */
[----:B------:R-:W-:-:S13]  /*2a20*/  ISETP.GT.AND P0, PT, R0, RZ, P1 ;  /* 0x000000ff0000720c */ /* 0x000fda0000f04270 */
[----:B0-----:R-:W-:Y:S05]  /*2a30*/  @!P0 BRA `(.L_x_46) ;  /* 0x0000000000048947 */ /* 0x001fea0003800000 */
[----:B------:R0:W5:Y:S02]  /*2a40*/  LDG.E.LTC128B.U16 R90, desc[UR12][R2.64+0x32] ;  /* 0x0000320c025a7981 */ /* 0x000164000c1e1520 */
.L_x_46:
[----:B------:R-:W-:Y:S05]  /*2a50*/  BSYNC B0 ;  /* 0x0000000000007941 */ /* 0x000fea0003800000 */
.L_x_45:
        /* <DEDUP_REMOVED lines=9> */
.L_x_48:
[----:B------:R-:W-:Y:S05]  /*2af0*/  BSYNC B0 ;  /* 0x0000000000007941 */ /* 0x000fea0003800000 */
.L_x_47:
        /* <DEDUP_REMOVED lines=9> */
.L_x_50:
[----:B------:R-:W-:Y:S05]  /*2b90*/  BSYNC B0 ;  /* 0x0000000000007941 */ /* 0x000fea0003800000 */
.L_x_49:
        /* <DEDUP_REMOVED lines=11> */
.L_x_52:
[----:B------:R-:W-:Y:S05]  /*2c50*/  BSYNC B0 ;  /* 0x0000000000007941 */ /* 0x000fea0003800000 */
.L_x_51:
        /* <DEDUP_REMOVED lines=11> */
.L_x_54:
[----:B------:R-:W-:Y:S05]  /*2d10*/  BSYNC B0 ;  /* 0x0000000000007941 */ /* 0x000fea0003800000 */
.L_x_53:
        /* <DEDUP_REMOVED lines=9> */
.L_x_56:
[----:B------:R-:W-:Y:S05]  /*2db0*/  BSYNC B0 ;  /* 0x0000000000007941 */ /* 0x000fea0003800000 */
.L_x_55:
        /* <DEDUP_REMOVED lines=9> */
.L_x_58:
[----:B------:R-:W-:Y:S05]  /*2e50*/  BSYNC B0 ;  /* 0x0000000000007941 */ /* 0x000fea0003800000 */
.L_x_57:
[----:B-----5:R-:W-:Y:S01]  /*2e60*/  HADD2.F32 R57, -RZ, R90.H0_H0 ;  /* 0x2000005aff397230 */ /* 0x020fe20000004100 */
[----:B------:R-:W-:Y:S01]  /*2e70*/  ISETP.GT.AND P5, PT, R17, 0x28, PT ;  /* 0x000000281100780c */ /* 0x000fe20003fa4270 */
[----:B------:R-:W-:Y:S03]  /*2e80*/  BSSY B0, `(.L_x_59) ;  /* 0x0000009000007945 */ /* 0x000fe60003800000 */
[----:B------:R-:W-:-:S04]  /*2e90*/  FMUL R56, R57, R22 ;  /* 0x0000001639387220 */ /* 0x000fc80000400000 */
[----:B------:R-:W-:-:S05]  /*2ea0*/  FFMA R56, R75, R16, R56 ;  /* 0x000000104b387223 */ /* 0x000fca0000000038 */
[----:B------:R-:W-:-:S05]  /*2eb0*/  F2FP.F16.F32.PACK_AB R56, RZ, R56 ;  /* 0x00000038ff38723e */ /* 0x000fca00000000ff */
[----:B------:R1:W-:Y:S01]  /*2ec0*/  @P0 STG.E.U16 desc[UR12][R14.64+0x42], R56 ;  /* 0x000042380e000986 */ /* 0x0003e2000c10150c */
[----:B------:R-:W-:Y:S02]  /*2ed0*/  ISETP.GT.AND P0, PT, R0, RZ, P5 ;  /* 0x000000ff0000720c */ /* 0x000fe40002f04270 */
[----:B-1----:R-:W-:-:S11]  /*2ee0*/  P2R R56, PR, RZ, 0x20 ;  /* 0x00000020ff387803 */ /* 0x002fd60000000000 */
[----:B------:R-:W-:Y:S05]  /*2ef0*/  @!P0 BRA `(.L_x_60) ;  /* 0x0000000000048947 */ /* 0x000fea0003800000 */
[----:B------:R1:W5:Y:S02]  /*2f00*/  LDG.E.LTC128B.U16 R90, desc[UR12][R2.64+0x50] ;  /* 0x0000500c025a7981 */ /* 0x000364000c1e1520 */
.L_x_60:
[----:B------:R-:W-:Y:S05]  /*2f10*/  BSYNC B0 ;  /* 0x0000000000007941 */ /* 0x000fea0003800000 */
.L_x_59:
        /* <DEDUP_REMOVED lines=11> */
.L_x_62:
[----:B------:R-:W-:Y:S05]  /*2fd0*/  BSYNC B0 ;  /* 0x0000000000007941 */ /* 0x000fea0003800000 */
.L_x_61:
        /* <DEDUP_REMOVED lines=9> */
.L_x_64:
[----:B------:R-:W-:Y:S05]  /*3070*/  BSYNC B0 ;  /* 0x0000000000007941 */ /* 0x000fea0003800000 */
.L_x_63:
        /* <DEDUP_REMOVED lines=9> */
.L_x_66:
[----:B------:R-:W-:Y:S05]  /*3110*/  BSYNC B0 ;  /* 0x0000000000007941 */ /* 0x000fea0003800000 */
.L_x_65:
[----:B-----5:R-:W-:Y:S01]  /*3120*/  HADD2.F32 R57, -RZ, R90.H0_H0 ;  /* 0x2000005aff397230 */ /* 0x020fe20000004100 */
[----:B------:R-:W-:Y:S01]  /*3130*/  ISETP.GT.AND P3, PT, R17, 0x30, PT ;  /* 0x000000301100780c */ /* 0x000fe20003f64270 */
[----:B------:R-:W-:Y:S03]  /*3140*/  BSSY B0, `(.L_x_67) ;  /* 0x0000008000007945 */ /* 0x000fe60003800000 */
[----:B------:R-:W-:-:S04]  /*3150*/  FMUL R56, R57, R22 ;  /* 0x0000001639387220 */ /* 0x000fc80000400000 */
[----:B------:R-:W-:-:S05]  /*3160*/  FFMA R56, R79, R16, R56 ;  /* 0x000000104f387223 */ /* 0x000fca0000000038 */
[----:B------:R-:W-:-:S05]  /*3170*/  F2FP.F16.F32.PACK_AB R56, RZ, R56 ;  /* 0x00000038ff38723e */ /* 0x000fca00000000ff */
[----:B------:R0:W-:Y:S01]  /*3180*/  @P0 STG.E.U16 desc[UR12][R14.64+0x52], R56 ;  /* 0x000052380e000986 */ /* 0x0001e2000c10150c */
[----:B------:R-:W-:-:S13]  /*3190*/  ISETP.GT.AND P0, PT, R0, RZ, P3 ;  /* 0x000000ff0000720c */ /* 0x000fda0001f04270 */
[----:B0-----:R-:W-:Y:S05]  /*31a0*/  @!P0 BRA `(.L_x_68) ;  /* 0x0000000000048947 */ /* 0x001fea0003800000 */
[----:B------:R0:W5:Y:S02]  /*31b0*/  LDG.E.LTC128B.U16 R90, desc[UR12][R2.64+0x60] ;  /* 0x0000600c025a7981 */ /* 0x000164000c1e1520 */
.L_x_68:
[----:B------:R-:W-:Y:S05]  /*31c0*/  BSYNC B0 ;  /* 0x0000000000007941 */ /* 0x000fea0003800000 */
.L_x_67:
        /* <DEDUP_REMOVED lines=10> */
.L_x_70:
[----:B------:R-:W-:Y:S05]  /*3270*/  BSYNC B0 ;  /* 0x0000000000007941 */ /* 0x000fea0003800000 */
.L_x_69:
        /* <DEDUP_REMOVED lines=9> */
.L_x_72:
[----:B------:R-:W-:Y:S05]  /*3310*/  BSYNC B0 ;  /* 0x0000000000007941 */ /* 0x000fea0003800000 */
.L_x_71:
        /* <DEDUP_REMOVED lines=9> */
.L_x_74:
[----:B------:R-:W-:Y:S05]  /*33b0*/  BSYNC B0 ;  /* 0x0000000000007941 */ /* 0x000fea0003800000 */
.L_x_73:
        /* <DEDUP_REMOVED lines=10> */
.L_x_76:
[----:B------:R-:W-:Y:S05]  /*3460*/  BSYNC B0 ;  /* 0x0000000000007941 */ /* 0x000fea0003800000 */
.L_x_75:
[----:B-----5:R-:W-:Y:S01]  /*3470*/  HADD2.F32 R57, -RZ, R90.H0_H0 ;  /* 0x2000005aff397230 */ /* 0x020fe20000004100 */
[----:B------:R-:W-:Y:S04]  /*3480*/  BSSY B0, `(.L_x_77) ;  /* 0x000000f000007945 */ /* 0x000fe80003800000 */
[----:B------:R-:W-:-:S04]  /*3490*/  FMUL R57, R57, R22 ;  /* 0x0000001639397220 */ /* 0x000fc80000400000 */
[----:B------:R-:W-:-:S05]  /*34a0*/  FFMA R57, R84, R16, R57 ;  /* 0x0000001054397223 */ /* 0x000fca0000000039 */
[----:B------:R-:W-:-:S05]  /*34b0*/  F2FP.F16.F32.PACK_AB R57, RZ, R57 ;  /* 0x00000039ff39723e */ /* 0x000fca00000000ff */
[----:B------:R1:W-:Y:S01]  /*34c0*/  @P0 STG.E.U16 desc[UR12][R4.64+0x70], R57 ;  /* 0x0000703904000986 */ /* 0x0003e2000c10150c */
[----:B------:R-:W-:-:S05]  /*34d0*/  IADD3 R58, P0, R61, R14, RZ ;  /* 0x0000000e3d3a7210 */ /* 0x000fca0007f1e0ff */
[----:B------:R-:W-:Y:S01]  /*34e0*/  IMAD.X R59, R23, 0x1, R15, P0 ;  /* 0x00000001173b7824 */ /* 0x000fe200000e060f */
[----:B------:R-:W-:-:S05]  /*34f0*/  IADD3 R62, P0, R61, R14, RZ ;  /* 0x0000000e3d3e7210 */ /* 0x000fca0007f1e0ff */
[----:B------:R-:W-:Y:S01]  /*3500*/  IMAD.X R63, R23, 0x1, R15, P0 ;  /* 0x00000001173f7824 */ /* 0x000fe200000e060f */
[----:B------:R-:W-:-:S05]  /*3510*/  IADD3 R56, P0, R61, R4, RZ ;  /* 0x000000043d387210 */ /* 0x000fca0007f1e0ff */
[----:B-1----:R-:W-:Y:S01]  /*3520*/  IMAD.X R57, R23, 0x1, R5, P0 ;  /* 0x0000000117397824 */ /* 0x002fe200000e0605 */
[----:B------:R-:W-:-:S04]  /*3530*/  ISETP.GT.AND P0, PT, R17, 0x39, PT ;  /* 0x000000391100780c */ /* 0x000fc80003f04270 */
[----:B------:R-:W-:-:S13]  /*3540*/  ISETP.GT.AND P4, PT, R0, RZ, P0 ;  /* 0x000000ff0000720c */ /* 0x000fda0000784270 */
[----:B------:R-:W-:Y:S05]  /*3550*/  @!P4 BRA `(.L_x_78) ;  /* 0x000000000004c947 */ /* 0x000fea0003800000 */
[----:B------:R1:W5:Y:S02]  /*3560*/  LDG.E.LTC128B.U16 R90, desc[UR12][R2.64+0x72] ;  /* 0x0000720c025a7981 */ /* 0x000364000c1e1520 */
.L_x_78:
[----:B------:R-:W-:Y:S05]  /*3570*/  BSYNC B0 ;  /* 0x0000000000007941 */ /* 0x000fea0003800000 */
.L_x_77:
[----:B01-3-5:R-:W-:Y:S01]  /*3580*/  HADD2.F32 R3, -RZ, R90.H0_H0 ;  /* 0x2000005aff037230 */ /* 0x02bfe20000004100 */
        /* <DEDUP_REMOVED lines=8> */
.L_x_80:
[----:B------:R-:W-:Y:S05]  /*3610*/  BSYNC B0 ;  /* 0x0000000000007941 */ /* 0x000fea0003800000 */
.L_x_79:
[----:B-----5:R-:W-:Y:S01]  /*3620*/  HADD2.F32 R3, -RZ, R90.H0_H0 ;  /* 0x2000005aff037230 */ /* 0x020fe20000004100 */
[----:B------:R-:W-:Y:S04]  /*3630*/  BSSY B0, `(.L_x_81) ;  /* 0x0000008000007945 */ /* 0x000fe80003800000 */
[----:B------:R-:W-:-:S04]  /*3640*/  FMUL R3, R3, R22 ;  /* 0x0000001603037220 */ /* 0x000fc80000400000 */
[----:B------:R-:W-:-:S05]  /*3650*/  FFMA R3, R86, R16, R3 ;  /* 0x0000001056037223 */ /* 0x000fca0000000003 */
[----:B------:R-:W-:-:S05]  /*3660*/  F2FP.F16.F32.PACK_AB R3, RZ, R3 ;  /* 0x00000003ff03723e */ /* 0x000fca00000000ff */
[----:B------:R1:W-:Y:S01]  /*3670*/  @P4 STG.E.U16 desc[UR12][R14.64+0x70], R3 ;  /* 0x000070030e004986 */ /* 0x0003e2000c10150c */
[----:B------:R-:W-:-:S13]  /*3680*/  ISETP.GT.AND P4, PT, R0, 0x8, P0 ;  /* 0x000000080000780c */ /* 0x000fda0000784270 */
[----:B-1----:R-:W-:Y:S05]  /*3690*/  @!P4 BRA `(.L_x_82) ;  /* 0x000000000004c947 */ /* 0x002fea0003800000 */
[----:B------:R1:W5:Y:S02]  /*36a0*/  LDG.E.LTC128B.U16 R90, desc[UR12][R12.64+0x72] ;  /* 0x0000720c0c5a7981 */ /* 0x000364000c1e1520 */
.L_x_82:
[----:B------:R-:W-:Y:S05]  /*36b0*/  BSYNC B0 ;  /* 0x0000000000007941 */ /* 0x000fea0003800000 */
.L_x_81:
[----:B-----5:R-:W-:-:S05]  /*36c0*/  HADD2.F32 R3, -RZ, R90.H0_H0 ;  /* 0x2000005aff037230 */ /* 0x020fca0000004100 */
[----:B------:R-:W-:-:S04]  /*36d0*/  FMUL R2, R3, R22 ;  /* 0x0000001603027220 */ /* 0x000fc80000400000 */
[----:B------:R-:W-:-:S05]  /*36e0*/  FFMA R2, R87, R16, R2 ;  /* 0x0000001057027223 */ /* 0x000fca0000000002 */
[----:B------:R-:W-:-:S05]  /*36f0*/  F2FP.F16.F32.PACK_AB R2, RZ, R2 ;  /* 0x00000002ff02723e */ /* 0x000fca00000000ff */
[----:B------:R3:W-:Y:S01]  /*3700*/  @P4 STG.E.U16 desc[UR12][R14.64+0x72], R2 ;  /* 0x000072020e004986 */ /* 0x0007e2000c10150c */
[----:B------:R-:W-:-:S13]  /*3710*/  ISETP.GT.AND P4, PT, R0, 0x40, P6 ;  /* 0x000000400000780c */ /* 0x000fda0003784270 */
[----:B------:R-:W2:Y:S01]  /*3720*/  @P4 LDG.E.LTC128B.U16 R90, desc[UR12][R20.64] ;  /* 0x0000000c145a4981 */ /* 0x000ea2000c1e1520 */
[----:B------:R-:W-:Y:S01]  /*3730*/  BSSY B0, `(.L_x_83) ;  /* 0x000000a000007945 */ /* 0x000fe20003800000 */
[----:B--2---:R-:W-:-:S05]  /*3740*/  HADD2.F32 R3, -RZ, R90.H0_H0 ;  /* 0x2000005aff037230 */ /* 0x004fca0000004100 */
[----:B------:R-:W-:-:S04]  /*3750*/  FMUL R3, R3, R22 ;  /* 0x0000001603037220 */ /* 0x000fc80000400000 */
[----:B------:R-:W-:-:S05]  /*3760*/  FFMA R3, R24, R16, R3 ;  /* 0x0000001018037223 */ /* 0x000fca0000000003 */
[----:B------:R-:W-:-:S05]  /*3770*/  F2FP.F16.F32.PACK_AB R3, RZ, R3 ;  /* 0x00000003ff03723e */ /* 0x000fca00000000ff */
[----:B------:R3:W-:Y:S01]  /*3780*/  @P4 STG.E.U16 desc[UR12][R56.64], R3 ;  /* 0x0000000338004986 */ /* 0x0007e2000c10150c */
[----:B------:R-:W-:-:S04]  /*3790*/  ISETP.NE.AND P4, PT, R98, RZ, PT ;  /* 0x000000ff6200720c */ /* 0x000fc80003f85270 */
[----:B------:R-:W-:-:S13]  /*37a0*/  ISETP.GT.AND P4, PT, R0, 0x40, P4 ;  /* 0x000000400000780c */ /* 0x000fda0002784270 */
[----:B---3--:R-:W-:Y:S05]  /*37b0*/  @!P4 BRA `(.L_x_84) ;  /* 0x000000000004c947 */ /* 0x008fea0003800000 */
[----:B------:R2:W5:Y:S02]  /*37c0*/  LDG.E.LTC128B.U16 R90, desc[UR12][R18.64+0x2] ;  /* 0x0000020c125a7981 */ /* 0x000564000c1e1520 */
.L_x_84:
[----:B------:R-:W-:Y:S05]  /*37d0*/  BSYNC B0 ;  /* 0x0000000000007941 */ /* 0x000fea0003800000 */
.L_x_83:
[----:B-----5:R-:W-:Y:S01]  /*37e0*/  HADD2.F32 R3, -RZ, R90.H0_H0 ;  /* 0x2000005aff037230 */ /* 0x020fe20000004100 */
[----:B------:R-:W-:Y:S01]  /*37f0*/  ISETP.GT.AND P6, PT, R0, 0x48, P6 ;  /* 0x000000480000780c */ /* 0x000fe200037c4270 */
[----:B------:R-:W-:Y:S03]  /*3800*/  BSSY B0, `(.L_x_85) ;  /* 0x000000a000007945 */ /* 0x000fe60003800000 */
[----:B------:R-:W-:Y:S01]  /*3810*/  FMUL R2, R3, R22 ;  /* 0x0000001603027220 */ /* 0x000fe20000400000 */
[----:B------:R-:W-:-:S03]  /*3820*/  @P4 IMAD.MOV.U32 R3, RZ, RZ, R57 ;  /* 0x000000ffff034224 */ /* 0x000fc600078e0039 */
[----:B------:R-:W-:-:S05]  /*3830*/  FFMA R2, R25, R16, R2 ;  /* 0x0000001019027223 */ /* 0x000fca0000000002 */
[----:B------:R-:W-:-:S04]  /*3840*/  F2FP.F16.F32.PACK_AB R2, RZ, R2 ;  /* 0x00000002ff02723e */ /* 0x000fc800000000ff */
[----:B------:R-:W-:Y:S01]  /*3850*/  PRMT R4, R2, 0x7610, R4 ;  /* 0x0000761002047816 */ /* 0x000fe20000000004 */
[----:B------:R-:W-:-:S05]  /*3860*/  @P4 IMAD.MOV.U32 R2, RZ, RZ, R56 ;  /* 0x000000ffff024224 */ /* 0x000fca00078e0038 */
[----:B------:R3:W-:Y:S01]  /*3870*/  @P4 STG.E.U16 desc[UR12][R2.64+0x2], R4 ;  /* 0x0000020402004986 */ /* 0x0007e2000c10150c */
[----:B------:R-:W-:Y:S05]  /*3880*/  @!P6 BRA `(.L_x_86) ;  /* 0x000000000004e947 */ /* 0x000fea0003800000 */
[----:B------:R0:W5:Y:S02]  /*3890*/  LDG.E.LTC128B.U16 R90, desc[UR12][R8.64] ;  /* 0x0000000c085a7981 */ /* 0x000164000c1e1520 */
.L_x_86:
[----:B------:R-:W-:Y:S05]  /*38a0*/  BSYNC B0 ;  /* 0x0000000000007941 */ /* 0x000fea0003800000 */
.L_x_85:
[----:B---3-5:R-:W-:Y:S01]  /*38b0*/  HADD2.F32 R3, -RZ, R90.H0_H0 ;  /* 0x2000005aff037230 */ /* 0x028fe20000004100 */
[----:B------:R-:W-:Y:S01]  /*38c0*/  ISETP.NE.AND P4, PT, R98, RZ, PT ;  /* 0x000000ff6200720c */ /* 0x000fe20003f85270 */
[----:B------:R-:W-:Y:S03]  /*38d0*/  BSSY B0, `(.L_x_87) ;  /* 0x0000008000007945 */ /* 0x000fe60003800000 */
[----:B------:R-:W-:Y:S01]  /*38e0*/  FMUL R3, R3, R22 ;  /* 0x0000001603037220 */ /* 0x000fe20000400000 */
[----:B------:R-:W-:-:S03]  /*38f0*/  ISETP.GT.AND P4, PT, R0, 0x48, P4 ;  /* 0x000000480000780c */ /* 0x000fc60002784270 */
[----:B------:R-:W-:-:S05]  /*3900*/  FFMA R3, R26, R16, R3 ;  /* 0x000000101a037223 */ /* 0x000fca0000000003 */
[----:B------:R-:W-:-:S05]  /*3910*/  F2FP.F16.F32.PACK_AB R3, RZ, R3 ;  /* 0x00000003ff03723e */ /* 0x000fca00000000ff */
[----:B------:R3:W-:Y:S01]  /*3920*/  @P6 STG.E.U16 desc[UR12][R58.64], R3 ;  /* 0x000000033a006986 */ /* 0x0007e2000c10150c */
[----:B------:R-:W-:Y:S05]  /*3930*/  @!P4 BRA `(.L_x_88) ;  /* 0x000000000004c947 */ /* 0x000fea0003800000 */
[----:B------:R0:W5:Y:S02]  /*3940*/  LDG.E.LTC128B.U16 R90, desc[UR12][R6.64+0x2] ;  /* 0x0000020c065a7981 */ /* 0x000164000c1e1520 */
.L_x_88:
[----:B------:R-:W-:Y:S05]  /*3950*/  BSYNC B0 ;  /* 0x0000000000007941 */ /* 0x000fea0003800000 */
.L_x_87:
[----:B---3-5:R-:W-:Y:S01]  /*3960*/  HADD2.F32 R3, -RZ, R90.H0_H0 ;  /* 0x2000005aff037230 */ /* 0x028fe20000004100 */
[----:B------:R-:W-:Y:S01]  /*3970*/  ISETP.NE.AND P6, PT, R100, RZ, PT ;  /* 0x000000ff6400720c */ /* 0x000fe20003fc5270 */
[----:B------:R-:W-:Y:S03]  /*3980*/  BSSY B0, `(.L_x_89) ;  /* 0x0000008000007945 */ /* 0x000fe60003800000 */
[----:B------:R-:W-:-:S04]  /*3990*/  FMUL R2, R3, R22 ;  /* 0x0000001603027220 */ /* 0x000fc80000400000 */
[----:B------:R-:W-:-:S05]  /*39a0*/  FFMA R2, R27, R16, R2 ;  /* 0x000000101b027223 */ /* 0x000fca0000000002 */
[----:B------:R-:W-:-:S05]  /*39b0*/  F2FP.F16.F32.PACK_AB R2, RZ, R2 ;  /* 0x00000002ff02723e */ /* 0x000fca00000000ff */
[----:B------:R3:W-:Y:S01]  /*39c0*/  @P4 STG.E.U16 desc[UR12][R62.64+0x2], R2 ;  /* 0x000002023e004986 */ /* 0x0007e2000c10150c */
[----:B------:R-:W-:-:S13]  /*39d0*/  ISETP.GT.AND P4, PT, R0, 0x40, P6 ;  /* 0x000000400000780c */ /* 0x000fda0003784270 */
[----:B---3--:R-:W-:Y:S05]  /*39e0*/  @!P4 BRA `(.L_x_90) ;  /* 0x000000000004c947 */ /* 0x008fea0003800000 */
[----:B------:R3:W5:Y:S02]  /*39f0*/  LDG.E.LTC128B.U16 R90, desc[UR12][R18.64+0x10] ;  /* 0x0000100c125a7981 */ /* 0x000764000c1e1520 */
.L_x_90:
[----:B------:R-:W-:Y:S05]  /*3a00*/  BSYNC B0 ;  /* 0x0000000000007941 */ /* 0x000fea0003800000 */
.L_x_89:
[----:B-----5:R-:W-:Y:S01]  /*3a10*/  HADD2.F32 R3, -RZ, R90.H0_H0 ;  /* 0x2000005aff037230 */ /* 0x020fe20000004100 */
[----:B------:R-:W-:Y:S01]  /*3a20*/  ISETP.NE.AND P6, PT, R101, RZ, PT ;  /* 0x000000ff6500720c */ /* 0x000fe20003fc5270 */
[----:B------:R-:W-:Y:S01]  /*3a30*/  @P4 IMAD.MOV.U32 R2, RZ, RZ, R56 ;  /* 0x000000ffff024224 */ /* 0x000fe200078e0038 */
[----:B------:R-:W-:Y:S02]  /*3a40*/  BSSY B0, `(.L_x_91) ;  /* 0x000000a000007945 */ /* 0x000fe40003800000 */
[----:B------:R-:W-:-:S04]  /*3a50*/  FMUL R3, R3, R22 ;  /* 0x0000001603037220 */ /* 0x000fc80000400000 */
[----:B------:R-:W-:-:S05]  /*3a60*/  FFMA R3, R28, R16, R3 ;  /* 0x000000101c037223 */ /* 0x000fca0000000003 */
[----:B------:R-:W-:-:S04]  /*3a70*/  F2FP.F16.F32.PACK_AB R3, RZ, R3 ;  /* 0x00000003ff03723e */ /* 0x000fc800000000ff */
[----:B------:R-:W-:Y:S01]  /*3a80*/  PRMT R4, R3, 0x7610, R4 ;  /* 0x0000761003047816 */ /* 0x000fe20000000004 */
[----:B------:R-:W-:-:S05]  /*3a90*/  @P4 IMAD.MOV.U32 R3, RZ, RZ, R57 ;  /* 0x000000ffff034224 */ /* 0x000fca00078e0039 */
[----:B------:R0:W-:Y:S01]  /*3aa0*/  @P4 STG.E.U16 desc[UR12][R2.64+0x10], R4 ;  /* 0x0000100402004986 */ /* 0x0001e2000c10150c */
[----:B------:R-:W-:-:S13]  /*3ab0*/  ISETP.GT.AND P4, PT, R0, 0x40, P6 ;  /* 0x000000400000780c */ /* 0x000fda0003784270 */
[----:B0-----:R-:W-:Y:S05]  /*3ac0*/  @!P4 BRA `(.L_x_92) ;  /* 0x000000000004c947 */ /* 0x001fea0003800000 */
[----:B------:R0:W5:Y:S02]  /*3ad0*/  LDG.E.LTC128B.U16 R90, desc[UR12][R18.64+0x12] ;  /* 0x0000120c125a7981 */ /* 0x000164000c1e1520 */
.L_x_92:
[----:B------:R-:W-:Y:S05]  /*3ae0*/  BSYNC B0 ;  /* 0x0000000000007941 */ /* 0x000fea0003800000 */
.L_x_91:
[----:B-----5:R-:W-:Y:S01]  /*3af0*/  HADD2.F32 R3, -RZ, R90.H0_H0 ;  /* 0x2000005aff037230 */ /* 0x020fe20000004100 */
[----:B------:R-:W-:Y:S04]  /*3b00*/  BSSY B0, `(.L_x_93) ;  /* 0x000000c000007945 */ /* 0x000fe80003800000 */
[----:B------:R-:W-:Y:S01]  /*3b10*/  FMUL R2, R3, R22 ;  /* 0x0000001603027220 */ /* 0x000fe20000400000 */
[----:B------:R-:W-:-:S03]  /*3b20*/  @P4 IMAD.MOV.U32 R3, RZ, RZ, R57 ;  /* 0x000000ffff034224 */ /* 0x000fc600078e0039 */
[----:B------:R-:W-:-:S05]  /*3b30*/  FFMA R2, R29, R16, R2 ;  /* 0x000000101d027223 */ /* 0x000fca0000000002 */
[----:B------:R-:W-:-:S04]  /*3b40*/  F2FP.F16.F32.PACK_AB R2, RZ, R2 ;  /* 0x00000002ff02723e */ /* 0x000fc800000000ff */
[----:B------:R-:W-:Y:S01]  /*3b50*/  PRMT R4, R2, 0x7610, R4 ;  /* 0x0000761002047816 */ /* 0x000fe20000000004 */
[----:B------:R-:W-:-:S05]  /*3b60*/  @P4 IMAD.MOV.U32 R2, RZ, RZ, R56 ;  /* 0x000000ffff024224 */ /* 0x000fca00078e0038 */
[----:B------:R0:W-:Y:S01]  /*3b70*/  @P4 STG.E.U16 desc[UR12][R2.64+0x12], R4 ;  /* 0x0000120402004986 */ /* 0x0001e2000c10150c */
[----:B------:R-:W-:-:S04]  /*3b80*/  ISETP.NE.AND P4, PT, R100, RZ, PT ;  /* 0x000000ff6400720c */ /* 0x000fc80003f85270 */
[----:B------:R-:W-:-:S13]  /*3b90*/  ISETP.GT.AND P4, PT, R0, 0x48, P4 ;  /* 0x000000480000780c */ /* 0x000fda0002784270 */
[----:B0-----:R-:W-:Y:S05]  /*3ba0*/  @!P4 BRA `(.L_x_94) ;  /* 0x000000000004c947 */ /* 0x001fea0003800000 */
[----:B------:R0:W5:Y:S02]  /*3bb0*/  LDG.E.LTC128B.U16 R90, desc[UR12][R6.64+0x10] ;  /* 0x0000100c065a7981 */ /* 0x000164000c1e1520 */
.L_x_94:
[----:B------:R-:W-:Y:S05]  /*3bc0*/  BSYNC B0 ;  /* 0x0000000000007941 */ /* 0x000fea0003800000 */
.L_x_93:
        /* <DEDUP_REMOVED lines=9> */
.L_x_96:
[----:B------:R-:W-:Y:S05]  /*3c60*/  BSYNC B0 ;  /* 0x0000000000007941 */ /* 0x000fea0003800000 */
.L_x_95:
[----:B-----5:R-:W-:Y:S01]  /*3c70*/  HADD2.F32 R3, -RZ, R90.H0_H0 ;  /* 0x2000005aff037230 */ /* 0x020fe20000004100 */
[----:B------:R-:W-:Y:S01]  /*3c80*/  ISETP.NE.AND P6, PT, R88, RZ, PT ;  /* 0x000000ff5800720c */ /* 0x000fe20003fc5270 */
        /* <DEDUP_REMOVED lines=11> */
.L_x_98:
[----:B------:R-:W-:Y:S05]  /*3d40*/  BSYNC B0 ;  /* 0x0000000000007941 */ /* 0x000fea0003800000 */
.L_x_97:
        /* <DEDUP_REMOVED lines=13> */
.L_x_100:
[----:B------:R-:W-:Y:S05]  /*3e20*/  BSYNC B0 ;  /* 0x0000000000007941 */ /* 0x000fea0003800000 */
.L_x_99:
        /* <DEDUP_REMOVED lines=13> */
.L_x_102:
[----:B------:R-:W-:Y:S05]  /*3f00*/  BSYNC B0 ;  /* 0x0000000000007941 */ /* 0x000fea0003800000 */
.L_x_101:
[----:B-----5:R-:W-:Y:S01]  /*3f10*/  HADD2.F32 R3, -RZ, R90.H0_H0 ;  /* 0x2000005aff037230 */ /* 0x020fe20000004100 */
[----:B------:R-:W-:Y:S01]  /*3f20*/  BSSY B0, `(.L_x_103) ;  /* 0x000000b000007945 */ /* 0x000fe20003800000 */
[----:B------:R-:W-:-:S03]  /*3f30*/  @P4 IMAD.MOV.U32 R2, RZ, RZ, R10 ;  /* 0x000000ffff024224 */ /* 0x000fc600078e000a */
        /* <DEDUP_REMOVED lines=9> */
.L_x_104:
[----:B------:R-:W-:Y:S05]  /*3fd0*/  BSYNC B0 ;  /* 0x0000000000007941 */ /* 0x000fea0003800000 */
.L_x_103:
        /* <DEDUP_REMOVED lines=13> */
.L_x_106:
[----:B------:R-:W-:Y:S05]  /*40b0*/  BSYNC B0 ;  /* 0x0000000000007941 */ /* 0x000fea0003800000 */
.L_x_105:
        /* <DEDUP_REMOVED lines=13> */
.L_x_108:
[----:B------:R-:W-:Y:S05]  /*4190*/  BSYNC B0 ;  /* 0x0000000000007941 */ /* 0x000fea0003800000 */
.L_x_107:
        /* <DEDUP_REMOVED lines=13> */
.L_x_110:
[----:B------:R-:W-:Y:S05]  /*4270*/  BSYNC B0 ;  /* 0x0000000000007941 */ /* 0x000fea0003800000 */
.L_x_109:
        /* <DEDUP_REMOVED lines=12> */
.L_x_112:
[----:B------:R-:W-:Y:S05]  /*4340*/  BSYNC B0 ;  /* 0x0000000000007941 */ /* 0x000fea0003800000 */
.L_x_111:
        /* <DEDUP_REMOVED lines=13> */
.L_x_114:
[----:B------:R-:W-:Y:S05]  /*4420*/  BSYNC B0 ;  /* 0x0000000000007941 */ /* 0x000fea0003800000 */
.L_x_113:
        /* <DEDUP_REMOVED lines=13> */
.L_x_116:
[----:B------:R-:W-:Y:S05]  /*4500*/  BSYNC B0 ;  /* 0x0000000000007941 */ /* 0x000fea0003800000 */
.L_x_115:
        /* <DEDUP_REMOVED lines=13> */
.L_x_118:
[----:B------:R-:W-:Y:S05]  /*45e0*/  BSYNC B0 ;  /* 0x0000000000007941 */ /* 0x000fea0003800000 */
.L_x_117:
        /* <DEDUP_REMOVED lines=12> */
.L_x_120:
[----:B------:R-:W-:Y:S05]  /*46b0*/  BSYNC B0 ;  /* 0x0000000000007941 */ /* 0x000fea0003800000 */
.L_x_119:
        /* <DEDUP_REMOVED lines=12> */
.L_x_122:
[----:B------:R-:W-:Y:S05]  /*4780*/  BSYNC B0 ;  /* 0x0000000000007941 */ /* 0x000fea0003800000 */
.L_x_121:
        /* <DEDUP_REMOVED lines=13> */
.L_x_124:
[----:B------:R-:W-:Y:S05]  /*4860*/  BSYNC B0 ;  /* 0x0000000000007941 */ /* 0x000fea0003800000 */
.L_x_123:
        /* <DEDUP_REMOVED lines=12> */
.L_x_126:
[----:B------:R-:W-:Y:S05]  /*4930*/  BSYNC B0 ;  /* 0x0000000000007941 */ /* 0x000fea0003800000 */
.L_x_125:
[----:B0----5:R-:W-:Y:S01]  /*4940*/  HADD2.F32 R3, -RZ, R90.H0_H0 ;  /* 0x2000005aff037230 */ /* 0x021fe20000004100 */
[----:B------:R-:W-:Y:S01]  /*4950*/  ISETP.GT.AND P4, PT, R0, 0x48, P6 ;  /* 0x000000480000780c */ /* 0x000fe20003784270 */
        /* <DEDUP_REMOVED lines=8> */
[----:B------:R-:W-:Y:S05]  /*49e0*/  @!P4 BRA `(.L_x_128) ;  /* 0x000000000004c947 */ /* 0x000fea0003800000 */
[----:B------:R0:W5:Y:S02]  /*49f0*/  LDG.E.LTC128B.U16 R90, desc[UR12][R6.64+0x52] ;  /* 0x0000520c065a7981 */ /* 0x000164000c1e1520 */
.L_x_128:
[----:B------:R-:W-:Y:S05]  /*4a00*/  BSYNC B0 ;  /* 0x0000000000007941 */ /* 0x000fea0003800000 */
.L_x_127:
[----:B0----5:R-:W-:Y:S01]  /*4a10*/  HADD2.F32 R3, -RZ, R90.H0_H0 ;  /* 0x2000005aff037230 */ /* 0x021fe20000004100 */
        /* <DEDUP_REMOVED lines=11> */
.L_x_130:
[----:B------:R-:W-:Y:S05]  /*4ad0*/  BSYNC B0 ;  /* 0x0000000000007941 */ /* 0x000fea0003800000 */
.L_x_129:
        /* <DEDUP_REMOVED lines=12> */
.L_x_132:
[----:B------:R-:W-:Y:S05]  /*4ba0*/  BSYNC B0 ;  /* 0x0000000000007941 */ /* 0x000fea0003800000 */
.L_x_131:
        /* <DEDUP_REMOVED lines=12> */
.L_x_134:
[----:B------:R-:W-:Y:S05]  /*4c70*/  BSYNC B0 ;  /* 0x0000000000007941 */ /* 0x000fea0003800000 */
.L_x_133:
        /* <DEDUP_REMOVED lines=12> */
.L_x_136:
[----:B------:R-:W-:Y:S05]  /*4d40*/  BSYNC B0 ;  /* 0x0000000000007941 */ /* 0x000fea0003800000 */
.L_x_135:
        /* <DEDUP_REMOVED lines=12> */
.L_x_138:
[----:B------:R-:W-:Y:S05]  /*4e10*/  BSYNC B0 ;  /* 0x0000000000007941 */ /* 0x000fea0003800000 */
.L_x_137:
        /* <DEDUP_REMOVED lines=12> */
.L_x_140:
[----:B------:R-:W-:Y:S05]  /*4ee0*/  BSYNC B0 ;  /* 0x0000000000007941 */ /* 0x000fea0003800000 */
.L_x_139:
[----:B0----5:R-:W-:Y:S01]  /*4ef0*/  HADD2.F32 R3, -RZ, R90.H0_H0 ;  /* 0x2000005aff037230 */ /* 0x021fe20000004100 */
[----:B------:R-:W-:Y:S01]  /*4f00*/  ISETP.GT.AND P1, PT, R0, 0x48, P1 ;  /* 0x000000480000780c */ /* 0x000fe20000f24270 */
[----:B------:R-:W-:Y:S03]  /*4f10*/  BSSY B0, `(.L_x_141) ;  /* 0x0000007000007945 */ /* 0x000fe60003800000 */
[----:B------:R-:W-:-:S04]  /*4f20*/  FMUL R2, R3, R22 ;  /* 0x0000001603027220 */ /* 0x000fc80000400000 */
[----:B------:R-:W-:-:S05]  /*4f30*/  FFMA R2, R53, R16, R2 ;  /* 0x0000001035027223 */ /* 0x000fca0000000002 */
[----:B------:R-:W-:-:S05]  /*4f40*/  F2FP.F16.F32.PACK_AB R2, RZ, R2 ;  /* 0x00000002ff02723e */ /* 0x000fca00000000ff */
[----:B------:R0:W-:Y:S01]  /*4f50*/  @P2 STG.E.U16 desc[UR12][R56.64+0x72], R2 ;  /* 0x0000720238002986 */ /* 0x0001e2000c10150c */
[----:B------:R-:W-:Y:S05]  /*4f60*/  @!P1 BRA `(.L_x_142) ;  /* 0x0000000000049947 */ /* 0x000fea0003800000 */
[----:B------:R0:W5:Y:S02]  /*4f70*/  LDG.E.LTC128B.U16 R90, desc[UR12][R6.64+0x70] ;  /* 0x0000700c065a7981 */ /* 0x000164000c1e1520 */
.L_x_142:
[----:B------:R-:W-:Y:S05]  /*4f80*/  BSYNC B0 ;  /* 0x0000000000007941 */ /* 0x000fea0003800000 */
.L_x_141:
[----:B-----5:R-:W-:Y:S01]  /*4f90*/  HADD2.F32 R3, -RZ, R90.H0_H0 ;  /* 0x2000005aff037230 */ /* 0x020fe20000004100 */
[----:B------:R-:W-:Y:S01]  /*4fa0*/  ISETP.GT.AND P0, PT, R0, 0x48, P0 ;  /* 0x000000480000780c */ /* 0x000fe20000704270 */
[----:B0-----:R-:W-:Y:S01]  /*4fb0*/  @P1 IMAD.MOV.U32 R2, RZ, RZ, R10 ;  /* 0x000000ffff021224 */ /* 0x001fe200078e000a */
        /* <DEDUP_REMOVED lines=9> */
.L_x_144:
[----:B------:R-:W-:Y:S05]  /*5050*/  BSYNC B0 ;  /* 0x0000000000007941 */ /* 0x000fea0003800000 */
.L_x_143:
[----:B0----5:R-:W-:-:S05]  /*5060*/  HADD2.F32 R3, -RZ, R90.H0_H0 ;  /* 0x2000005aff037230 */ /* 0x021fca0000004100 */
[----:B------:R-:W-:-:S04]  /*5070*/  FMUL R22, R3, R22 ;  /* 0x0000001603167220 */ /* 0x000fc80000400000 */
[----:B------:R-:W-:Y:S01]  /*5080*/  FFMA R22, R55, R16, R22 ;  /* 0x0000001037167223 */ /* 0x000fe20000000016 */
[----:B------:R-:W-:Y:S06]  /*5090*/  @!P0 EXIT ;  /* 0x000000000000894d */ /* 0x000fec0003800000 */
[----:B------:R-:W-:-:S05]  /*50a0*/  F2FP.F16.F32.PACK_AB R22, RZ, R22 ;  /* 0x00000016ff16723e */ /* 0x000fca00000000ff */
[----:B------:R-:W-:Y:S01]  /*50b0*/  STG.E.U16 desc[UR12][R10.64+0x72], R22 ;  /* 0x000072160a007986 */ /* 0x000fe2000c10150c */
[----:B------:R-:W-:Y:S05]  /*50c0*/  EXIT ;  /* 0x000000000000794d */ /* 0x000fea0003800000 */
.L_x_22:
[----:B------:R-:W-:Y:S01]  /*50d0*/  ULDC.64 UR4, c[0x0][0x5c8] ;  /* 0x0001720000047ab9 */ /* 0x000fe20000000a00 */
[----:B------:R-:W-:Y:S01]  /*50e0*/  ISETP.GT.AND P2, PT, R17, 0x1, PT ;  /* 0x000000011100780c */ /* 0x000fe20003f44270 */
[-C--:B------:R-:W-:Y:S01]  /*50f0*/  FMUL R56, R56, R16.reuse ;  /* 0x0000001038387220 */ /* 0x080fe20000400000 */
[C---:B------:R-:W-:Y:S01]  /*5100*/  LEA R6, P1, R12.reuse, UR4, 0x1 ;  /* 0x000000040c067c11 */ /* 0x040fe2000f8208ff */
[-C--:B------:R-:W-:Y:S01]  /*5110*/  FMUL R57, R57, R16.reuse ;  /* 0x0000001039397220 */ /* 0x080fe20000400000 */
[C---:B------:R-:W-:Y:S01]  /*5120*/  SHF.L.U64.HI R11, R15.reuse, 0x1, R14 ;  /* 0x000000010f0b7819 */ /* 0x040fe2000001020e */
[----:B------:R-:W-:Y:S01]  /*5130*/  IMAD.SHL.U32 R15, R15, 0x2, RZ ;  /* 0x000000020f0f7824 */ /* 0x000fe200078e00ff */
[----:B------:R-:W-:Y:S01]  /*5140*/  LEA.HI.X R7, R12, UR5, R3, 0x1, P1 ;  /* 0x000000050c077c11 */ /* 0x000fe200088f0c03 */
[-C--:B------:R-:W-:Y:S01]  /*5150*/  FMUL R58, R58, R16.reuse ;  /* 0x000000103a3a7220 */ /* 0x080fe20000400000 */
[----:B------:R-:W-:Y:S01]  /*5160*/  ISETP.GT.AND P1, PT, R0, RZ, P2 ;  /* 0x000000ff0000720c */ /* 0x000fe20001724270 */
[----:B------:R-:W-:Y:S01]  /*5170*/  FMUL R59, R59, R16 ;  /* 0x000000103b3b7220 */ /* 0x000fe20000400000 */
[----:B------:R-:W-:Y:S01]  /*5180*/  F2FP.F16.F32.PACK_AB R56, RZ, R56 ;  /* 0x00000038ff38723e */ /* 0x000fe200000000ff */
[-C--:B------:R-:W-:Y:S01]  /*5190*/  FMUL R60, R60, R16.reuse ;  /* 0x000000103c3c7220 */ /* 0x080fe20000400000 */
[----:B------:R-:W-:Y:S01]  /*51a0*/  F2FP.F16.F32.PACK_AB R57, RZ, R57 ;  /* 0x00000039ff39723e */ /* 0x000fe200000000ff */
[----:B------:R-:W-:Y:S01]  /*51b0*/  FMUL R61, R61, R16 ;  /* 0x000000103d3d7220 */ /* 0x000fe20000400000 */
[----:B------:R-:W-:Y:S01]  /*51c0*/  ISETP.GT.AND P5, PT, R17, 0x8, PT ;  /* 0x000000081100780c */ /* 0x000fe20003fa4270 */
[----:B------:R-:W-:Y:S01]  /*51d0*/  @P0 STG.E.U16 desc[UR12][R6.64], R56 ;  /* 0x0000003806000986 */ /* 0x000fe2000c10150c */
[----:B------:R-:W-:Y:S01]  /*51e0*/  IADD3 R4, P0, R15, R6, RZ ;  /* 0x000000060f047210 */ /* 0x000fe20007f1e0ff */
[----:B------:R-:W-:Y:S01]  /*51f0*/  IMAD.SHL.U32 R9, R92, 0x2, RZ ;  /* 0x000000025c097824 */ /* 0x000fe200078e00ff */
[----:B------:R-:W-:Y:S01]  /*5200*/  ISETP.GT.AND P4, PT, R17, 0x9, PT ;  /* 0x000000091100780c */ /* 0x000fe20003f84270 */
[----:B------:R-:W-:Y:S01]  /*5210*/  FMUL R62, R62, R16 ;  /* 0x000000103e3e7220 */ /* 0x000fe20000400000 */
[C---:B------:R-:W-:Y:S01]  /*5220*/  ISETP.GT.AND P3, PT, R0.reuse, 0x8, P6 ;  /* 0x000000080000780c */ /* 0x040fe20003764270 */
[----:B------:R-:W-:Y:S01]  /*5230*/  @P1 IMAD.MOV.U32 R2, RZ, RZ, R6 ;  /* 0x000000ffff021224 */ /* 0x000fe200078e0006 */
[C---:B------:R-:W-:Y:S01]  /*5240*/  ISETP.GT.AND P2, PT, R0.reuse, 0x8, P2 ;  /* 0x000000080000780c */ /* 0x040fe20001744270 */
[--C-:B------:R-:W-:Y:S01]  /*5250*/  @P1 IMAD.MOV.U32 R3, RZ, RZ, R7.reuse ;  /* 0x000000ffff031224 */ /* 0x100fe200078e0007 */
[----:B------:R-:W-:Y:S01]  /*5260*/  F2FP.F16.F32.PACK_AB R58, RZ, R58 ;  /* 0x0000003aff3a723e */ /* 0x000fe200000000ff */
[----:B------:R-:W-:Y:S01]  /*5270*/  IMAD.X R5, R11, 0x1, R7, P0 ;  /* 0x000000010b057824 */ /* 0x000fe200000e0607 */
[C---:B------:R-:W-:Y:S01]  /*5280*/  ISETP.GT.AND P0, PT, R0.reuse, RZ, P5 ;  /* 0x000000ff0000720c */ /* 0x040fe20002f04270 */
[-C--:B------:R-:W-:Y:S01]  /*5290*/  FMUL R63, R63, R16.reuse ;  /* 0x000000103f3f7220 */ /* 0x080fe20000400000 */
[----:B------:R0:W-:Y:S01]  /*52a0*/  @P1 STG.E.U16 desc[UR12][R2.64+0x2], R57 ;  /* 0x0000023902001986 */ /* 0x0001e2000c10150c */
[----:B------:R-:W-:Y:S01]  /*52b0*/  ISETP.GT.AND P1, PT, R0, RZ, P4 ;  /* 0x000000ff0000720c */ /* 0x000fe20002724270 */
[-C--:B------:R-:W-:Y:S01]  /*52c0*/  FMUL R64, R64, R16.reuse ;  /* 0x0000001040407220 */ /* 0x080fe20000400000 */
[----:B------:R-:W-:Y:S01]  /*52d0*/  F2FP.F16.F32.PACK_AB R59, RZ, R59 ;  /* 0x0000003bff3b723e */ /* 0x000fe200000000ff */
[----:B------:R-:W-:Y:S01]  /*52e0*/  FMUL R65, R65, R16 ;  /* 0x0000001041417220 */ /* 0x000fe20000400000 */
[----:B------:R-:W-:Y:S01]  /*52f0*/  F2FP.F16.F32.PACK_AB R60, RZ, R60 ;  /* 0x0000003cff3c723e */ /* 0x000fe200000000ff */
[----:B------:R-:W-:Y:S01]  /*5300*/  @P3 STG.E.U16 desc[UR12][R4.64], R58 ;  /* 0x0000003a04003986 */ /* 0x000fe2000c10150c */
[----:B------:R-:W-:Y:S01]  /*5310*/  F2FP.F16.F32.PACK_AB R61, RZ, R61 ;  /* 0x0000003dff3d723e */ /* 0x000fe200000000ff */
[-C--:B------:R-:W-:Y:S01]  /*5320*/  FMUL R66, R66, R16.reuse ;  /* 0x0000001042427220 */ /* 0x080fe20000400000 */
[----:B------:R-:W-:Y:S01]  /*5330*/  SHF.L.U64.HI R23, R92, 0x1, R23 ;  /* 0x000000015c177819 */ /* 0x000fe20000010217 */
[----:B------:R-:W-:Y:S01]  /*5340*/  @P2 STG.E.U16 desc[UR12][R4.64+0x2], R59 ;  /* 0x0000023b04002986 */ /* 0x000fe2000c10150c */
[----:B------:R-:W-:Y:S01]  /*5350*/  ISETP.GT.AND P2, PT, R0, 0x8, P5 ;  /* 0x000000080000780c */ /* 0x000fe20002f44270 */
[----:B------:R-:W-:Y:S01]  /*5360*/  FMUL R67, R67, R16 ;  /* 0x0000001043437220 */ /* 0x000fe20000400000 */
[----:B------:R-:W-:Y:S01]  /*5370*/  ISETP.GT.AND P3, PT, R17, 0x10, PT ;  /* 0x000000101100780c */ /* 0x000fe20003f64270 */
[----:B------:R-:W-:Y:S01]  /*5380*/  @P0 STG.E.U16 desc[UR12][R6.64+0x10], R60 ;  /* 0x0000103c06000986 */ /* 0x000fe2000c10150c */
[----:B------:R-:W-:Y:S01]  /*5390*/  F2FP.F16.F32.PACK_AB R62, RZ, R62 ;  /* 0x0000003eff3e723e */ /* 0x000fe200000000ff */
[----:B------:R-:W-:Y:S01]  /*53a0*/  FMUL R68, R68, R16 ;  /* 0x0000001044447220 */ /* 0x000fe20000400000 */
[----:B------:R-:W-:Y:S01]  /*53b0*/  F2FP.F16.F32.PACK_AB R63, RZ, R63 ;  /* 0x0000003fff3f723e */ /* 0x000fe200000000ff */
[----:B------:R-:W-:Y:S01]  /*53c0*/  @P1 STG.E.U16 desc[UR12][R6.64+0x12], R61 ;  /* 0x0000123d06001986 */ /* 0x000fe2000c10150c */
[----:B0-----:R-:W-:Y:S01]  /*53d0*/  IADD3 R2, P0, P1, R9, R6, R15 ;  /* 0x0000000609027210 */ /* 0x001fe2000791e00f */
[----:B------:R-:W-:Y:S01]  /*53e0*/  FMUL R69, R69, R16 ;  /* 0x0000001045457220 */ /* 0x000fe20000400000 */
[----:B------:R-:W-:Y:S01]  /*53f0*/  F2FP.F16.F32.PACK_AB R64, RZ, R64 ;  /* 0x00000040ff40723e */ /* 0x000fe200000000ff */
[-C--:B------:R-:W-:Y:S01]  /*5400*/  FMUL R70, R70, R16.reuse ;  /* 0x0000001046467220 */ /* 0x080fe20000400000 */
[----:B------:R-:W-:Y:S01]  /*5410*/  IADD3.X R3, R23, R7, R11, P0, P1 ;  /* 0x0000000717037210 */ /* 0x000fe200007e240b */
[----:B------:R-:W-:Y:S01]  /*5420*/  @P2 STG.E.U16 desc[UR12][R4.64+0x10], R62 ;  /* 0x0000103e04002986 */ /* 0x000fe2000c10150c */
[C---:B------:R-:W-:Y:S01]  /*5430*/  ISETP.GT.AND P1, PT, R0.reuse, 0x8, P4 ;  /* 0x000000080000780c */ /* 0x040fe20002724270 */
[-C--:B------:R-:W-:Y:S01]  /*5440*/  FMUL R71, R71, R16.reuse ;  /* 0x0000001047477220 */ /* 0x080fe20000400000 */
[----:B------:R-:W-:Y:S01]  /*5450*/  ISETP.GT.AND P0, PT, R0, RZ, P3 ;  /* 0x000000ff0000720c */ /* 0x000fe20001f04270 */
[-C--:B------:R-:W-:Y:S01]  /*5460*/  FMUL R72, R72, R16.reuse ;  /* 0x0000001048487220 */ /* 0x080fe20000400000 */
[----:B------:R-:W-:Y:S01]  /*5470*/  ISETP.GT.AND P2, PT, R17, 0x11, PT ;  /* 0x000000111100780c */ /* 0x000fe20003f44270 */
[-C--:B------:R-:W-:Y:S01]  /*5480*/  FMUL R73, R73, R16.reuse ;  /* 0x0000001049497220 */ /* 0x080fe20000400000 */
[----:B------:R-:W-:Y:S01]  /*5490*/  F2FP.F16.F32.PACK_AB R65, RZ, R65 ;  /* 0x00000041ff41723e */ /* 0x000fe200000000ff */
[----:B------:R-:W-:Y:S01]  /*54a0*/  FMUL R74, R74, R16 ;  /* 0x000000104a4a7220 */ /* 0x000fe20000400000 */
[----:B------:R-:W-:Y:S01]  /*54b0*/  F2FP.F16.F32.PACK_AB R66, RZ, R66 ;  /* 0x00000042ff42723e */ /* 0x000fe200000000ff */
[-C--:B------:R-:W-:Y:S01]  /*54c0*/  FMUL R75, R75, R16.reuse ;  /* 0x000000104b4b7220 */ /* 0x080fe20000400000 */
[----:B------:R-:W-:Y:S01]  /*54d0*/  F2FP.F16.F32.PACK_AB R67, RZ, R67 ;  /* 0x00000043ff43723e */ /* 0x000fe200000000ff */
[----:B------:R-:W-:Y:S01]  /*54e0*/  FMUL R76, R76, R16 ;  /* 0x000000104c4c7220 */ /* 0x000fe20000400000 */
[----:B------:R-:W-:Y:S01]  /*54f0*/  F2FP.F16.F32.PACK_AB R68, RZ, R68 ;  /* 0x00000044ff44723e */ /* 0x000fe200000000ff */
[----:B------:R-:W-:Y:S01]  /*5500*/  @P1 STG.E.U16 desc[UR12][R4.64+0x12], R63 ;  /* 0x0000123f04001986 */ /* 0x000fe2000c10150c */
[----:B------:R-:W-:Y:S01]  /*5510*/  ISETP.GT.AND P1, PT, R17, 0x19, PT ;  /* 0x000000191100780c */ /* 0x000fe20003f24270 */
[-C--:B------:R-:W-:Y:S01]  /*5520*/  FMUL R77, R77, R16.reuse ;  /* 0x000000104d4d7220 */ /* 0x080fe20000400000 */
[----:B------:R-:W-:Y:S01]  /*5530*/  F2FP.F16.F32.PACK_AB R69, RZ, R69 ;  /* 0x00000045ff45723e */ /* 0x000fe200000000ff */
[----:B------:R-:W-:Y:S01]  /*5540*/  @P0 STG.E.U16 desc[UR12][R6.64+0x20], R64 ;  /* 0x0000204006000986 */ /* 0x000fe2000c10150c */
[----:B------:R-:W-:Y:S01]  /*5550*/  ISETP.GT.AND P0, PT, R0, RZ, P2 ;  /* 0x000000ff0000720c */ /* 0x000fe20001704270 */
[----:B------:R-:W-:Y:S01]  /*5560*/  FMUL R78, R78, R16 ;  /* 0x000000104e4e7220 */ /* 0x000fe20000400000 */
[----:B------:R-:W-:Y:S01]  /*5570*/  F2FP.F16.F32.PACK_AB R70, RZ, R70 ;  /* 0x00000046ff46723e */ /* 0x000fe200000000ff */
        /* <DEDUP_REMOVED lines=10> */
[----:B------:R-:W-:Y:S01]  /*5620*/  @P0 STG.E.U16 desc[UR12][R6.64+0x22], R65 ;  /* 0x0000224106000986 */ /* 0x000fe2000c10150c */
[----:B------:R-:W-:Y:S01]  /*5630*/  ISETP.GT.AND P0, PT, R0, 0x8, P3 ;  /* 0x000000080000780c */ /* 0x000fe20001f04270 */
[-C--:B------:R-:W-:Y:S01]  /*5640*/  FMUL R84, R84, R16.reuse ;  /* 0x0000001054547220 */ /* 0x080fe20000400000 */
[----:B------:R-:W-:Y:S01]  /*5650*/  ISETP.GT.AND P5, PT, R17, 0x28, PT ;  /* 0x000000281100780c */ /* 0x000fe20003fa4270 */
        /* <DEDUP_REMOVED lines=8> */
[-C--:B------:R-:W-:Y:S01]  /*56e0*/  FMUL R25, R25, R16.reuse ;  /* 0x0000001019197220 */ /* 0x080fe20000400000 */
[C---:B------:R-:W-:Y:S01]  /*56f0*/  ISETP.GT.AND P4, PT, R17.reuse, 0x30, PT ;  /* 0x000000301100780c */ /* 0x040fe20003f84270 */
[----:B------:R-:W-:Y:S01]  /*5700*/  @P0 STG.E.U16 desc[UR12][R4.64+0x20], R66 ;  /* 0x0000204204000986 */ /* 0x000fe2000c10150c */
[----:B------:R-:W-:Y:S01]  /*5710*/  ISETP.GT.AND P0, PT, R0, 0x8, P2 ;  /* 0x000000080000780c */ /* 0x000fe20001704270 */
[-C--:B------:R-:W-:Y:S01]  /*5720*/  FMUL R26, R26, R16.reuse ;  /* 0x000000101a1a7220 */ /* 0x080fe20000400000 */
[----:B------:R-:W-:Y:S01]  /*5730*/  ISETP.GT.AND P2, PT, R17, 0x18, PT ;  /* 0x000000181100780c */ /* 0x000fe20003f44270 */
[----:B------:R-:W-:Y:S01]  /*5740*/  FMUL R27, R27, R16 ;  /* 0x000000101b1b7220 */ /* 0x000fe20000400000 */
[----:B------:R-:W-:Y:S01]  /*5750*/  F2FP.F16.F32.PACK_AB R80, RZ, R80 ;  /* 0x00000050ff50723e */ /* 0x000fe200000000ff */
        /* <DEDUP_REMOVED lines=8> */
[----:B------:R-:W-:Y:S01]  /*57e0*/  @P0 STG.E.U16 desc[UR12][R4.64+0x22], R67 ;  /* 0x0000224304000986 */ /* 0x000fe2000c10150c */
[----:B------:R-:W-:Y:S01]  /*57f0*/  ISETP.GT.AND P0, PT, R0, RZ, P2 ;  /* 0x000000ff0000720c */ /* 0x000fe20001704270 */
[----:B------:R-:W-:Y:S01]  /*5800*/  FMUL R32, R32, R16 ;  /* 0x0000001020207220 */ /* 0x000fe20000400000 */
[----:B------:R-:W-:Y:S01]  /*5810*/  F2FP.F16.F32.PACK_AB R84, RZ, R84 ;  /* 0x00000054ff54723e */ /* 0x000fe200000000ff */
[-C--:B------:R-:W-:Y:S01]  /*5820*/  FMUL R33, R33, R16.reuse ;  /* 0x0000001021217220 */ /* 0x080fe20000400000 */
[----:B------:R-:W-:Y:S01]  /*5830*/  P2R R14, PR, RZ, 0x20 ;  /* 0x00000020ff0e7803 */ /* 0x000fe20000000000 */
        /* <DEDUP_REMOVED lines=9> */
[----:B------:R-:W-:Y:S01]  /*58d0*/  ISETP.GT.AND P0, PT, R0, RZ, P1 ;  /* 0x000000ff0000720c */ /* 0x000fe20000f04270 */
        /* <DEDUP_REMOVED lines=13> */
[----:B------:R-:W-:Y:S01]  /*59b0*/  ISETP.GT.AND P0, PT, R0, 0x8, P2 ;  /* 0x000000080000780c */ /* 0x000fe20001704270 */
        /* <DEDUP_REMOVED lines=27> */
[----:B------:R-:W-:-:S02]  /*5b70*/  ISETP.GT.AND P0, PT, R0, RZ, P2 ;  /* 0x000000ff0000720c */ /* 0x000fc40001704270 */
[----:B------:R-:W-:Y:S02]  /*5b80*/  F2FP.F16.F32.PACK_AB R41, RZ, R41 ;  /* 0x00000029ff29723e */ /* 0x000fe400000000ff */
[----:B------:R-:W-:Y:S02]  /*5b90*/  F2FP.F16.F32.PACK_AB R42, RZ, R42 ;  /* 0x0000002aff2a723e */ /* 0x000fe400000000ff */
[----:B------:R-:W-:Y:S02]  /*5ba0*/  F2FP.F16.F32.PACK_AB R43, RZ, R43 ;  /* 0x0000002bff2b723e */ /* 0x000fe400000000ff */
[----:B------:R-:W-:Y:S02]  /*5bb0*/  F2FP.F16.F32.PACK_AB R44, RZ, R44 ;  /* 0x0000002cff2c723e */ /* 0x000fe400000000ff */
[----:B------:R-:W-:Y:S02]  /*5bc0*/  F2FP.F16.F32.PACK_AB R45, RZ, R45 ;  /* 0x0000002dff2d723e */ /* 0x000fe400000000ff */
        /* <DEDUP_REMOVED lines=10> */
[----:B------:R-:W-:-:S02]  /*5c70*/  ISETP.GT.AND P0, PT, R0, 0x8, P2 ;  /* 0x000000080000780c */ /* 0x000fc40001704270 */
[----:B------:R-:W-:Y:S02]  /*5c80*/  ISETP.GT.AND P2, PT, R17, 0x38, PT ;  /* 0x000000381100780c */ /* 0x000fe40003f44270 */
[----:B------:R-:W-:Y:S02]  /*5c90*/  F2FP.F16.F32.PACK_AB R53, RZ, R53 ;  /* 0x00000035ff35723e */ /* 0x000fe400000000ff */
[----:B------:R-:W-:-:S07]  /*5ca0*/  F2FP.F16.F32.PACK_AB R54, RZ, R54 ;  /* 0x00000036ff36723e */ /* 0x000fce00000000ff */
[----:B------:R-:W-:Y:S01]  /*5cb0*/  @P0 STG.E.U16 desc[UR12][R4.64+0x40], R74 ;  /* 0x0000404a04000986 */ /* 0x000fe2000c10150c */
[----:B------:R-:W-:-:S13]  /*5cc0*/  ISETP.GT.AND P0, PT, R0, 0x8, P1 ;  /* 0x000000080000780c */ /* 0x000fda0000f04270 */
[----:B------:R-:W-:Y:S01]  /*5cd0*/  @P0 STG.E.U16 desc[UR12][R4.64+0x42], R75 ;  /* 0x0000424b04000986 */ /* 0x000fe2000c10150c */
[----:B------:R-:W-:-:S13]  /*5ce0*/  ISETP.GT.AND P0, PT, R0, RZ, P5 ;  /* 0x000000ff0000720c */ /* 0x000fda0002f04270 */
[----:B------:R-:W-:Y:S01]  /*5cf0*/  @P0 STG.E.U16 desc[UR12][R6.64+0x50], R76 ;  /* 0x0000504c06000986 */ /* 0x000fe2000c10150c */
[----:B------:R-:W-:-:S04]  /*5d00*/  ISETP.GT.AND P0, PT, R17, 0x29, PT ;  /* 0x000000291100780c */ /* 0x000fc80003f04270 */
[----:B------:R-:W-:-:S13]  /*5d10*/  ISETP.GT.AND P1, PT, R0, RZ, P0 ;  /* 0x000000ff0000720c */ /* 0x000fda0000724270 */
[----:B------:R-:W-:Y:S01]  /*5d20*/  @P1 STG.E.U16 desc[UR12][R6.64+0x52], R77 ;  /* 0x0000524d06001986 */ /* 0x000fe2000c10150c */
[----:B------:R-:W-:-:S13]  /*5d30*/  ISETP.GT.AND P1, PT, R0, 0x8, P5 ;  /* 0x000000080000780c */ /* 0x000fda0002f24270 */
[----:B------:R-:W-:Y:S01]  /*5d40*/  @P1 STG.E.U16 desc[UR12][R4.64+0x50], R78 ;  /* 0x0000504e04001986 */ /* 0x000fe2000c10150c */
[----:B------:R-:W-:-:S13]  /*5d50*/  ISETP.GT.AND P1, PT, R0, 0x8, P0 ;  /* 0x000000080000780c */ /* 0x000fda0000724270 */
[----:B------:R-:W-:Y:S01]  /*5d60*/  @P1 STG.E.U16 desc[UR12][R4.64+0x52], R79 ;  /* 0x0000524f04001986 */ /* 0x000fe2000c10150c */
[----:B------:R-:W-:-:S13]  /*5d70*/  ISETP.GT.AND P1, PT, R0, RZ, P4 ;  /* 0x000000ff0000720c */ /* 0x000fda0002724270 */
[----:B------:R-:W-:Y:S01]  /*5d80*/  @P1 STG.E.U16 desc[UR12][R6.64+0x60], R80 ;  /* 0x0000605006001986 */ /* 0x000fe2000c10150c */
[----:B------:R-:W-:-:S13]  /*5d90*/  ISETP.GT.AND P1, PT, R0, RZ, P3 ;  /* 0x000000ff0000720c */ /* 0x000fda0001f24270 */
[----:B------:R-:W-:Y:S01]  /*5da0*/  @P1 STG.E.U16 desc[UR12][R6.64+0x62], R81 ;  /* 0x0000625106001986 */ /* 0x000fe2000c10150c */
[----:B------:R-:W-:-:S13]  /*5db0*/  ISETP.GT.AND P1, PT, R0, 0x8, P4 ;  /* 0x000000080000780c */ /* 0x000fda0002724270 */
[----:B------:R-:W-:Y:S01]  /*5dc0*/  @P1 STG.E.U16 desc[UR12][R4.64+0x60], R82 ;  /* 0x0000605204001986 */ /* 0x000fe2000c10150c */
[----:B------:R-:W-:-:S13]  /*5dd0*/  ISETP.GT.AND P1, PT, R0, 0x8, P3 ;  /* 0x000000080000780c */ /* 0x000fda0001f24270 */
[----:B------:R-:W-:Y:S01]  /*5de0*/  @P1 STG.E.U16 desc[UR12][R4.64+0x62], R83 ;  /* 0x0000625304001986 */ /* 0x000fe2000c10150c */
[----:B------:R-:W-:-:S05]  /*5df0*/  IADD3 R10, P1, R9, R4, RZ ;  /* 0x00000004090a7210 */ /* 0x000fca0007f3e0ff */
[----:B------:R-:W-:Y:S01]  /*5e00*/  IMAD.X R11, R23, 0x1, R5, P1 ;  /* 0x00000001170b7824 */ /* 0x000fe200008e0605 */
[----:B------:R-:W-:-:S13]  /*5e10*/  ISETP.GT.AND P1, PT, R0, RZ, P2 ;  /* 0x000000ff0000720c */ /* 0x000fda0001724270 */
[----:B------:R-:W-:Y:S01]  /*5e20*/  @P1 STG.E.U16 desc[UR12][R6.64+0x70], R84 ;  /* 0x0000705406001986 */ /* 0x000fe2000c10150c */
[----:B------:R-:W-:-:S05]  /*5e30*/  IADD3 R12, P1, R9, R4, RZ ;  /* 0x00000004090c7210 */ /* 0x000fca0007f3e0ff */
[----:B------:R-:W-:Y:S01]  /*5e40*/  IMAD.X R13, R23, 0x1, R5, P1 ;  /* 0x00000001170d7824 */ /* 0x000fe200008e0605 */
[----:B------:R-:W-:-:S05]  /*5e50*/  IADD3 R8, P1, R9, R6, RZ ;  /* 0x0000000609087210 */ /* 0x000fca0007f3e0ff */
[----:B------:R-:W-:Y:S01]  /*5e60*/  IMAD.X R9, R23, 0x1, R7, P1 ;  /* 0x0000000117097824 */ /* 0x000fe200008e0607 */
[----:B------:R-:W-:-:S04]  /*5e70*/  ISETP.GT.AND P1, PT, R17, 0x39, PT ;  /* 0x000000391100780c */ /* 0x000fc80003f24270 */
[----:B------:R-:W-:-:S13]  /*5e80*/  ISETP.GT.AND P5, PT, R0, RZ, P1 ;  /* 0x000000ff0000720c */ /* 0x000fda0000fa4270 */
[----:B------:R-:W-:Y:S01]  /*5e90*/  @P5 STG.E.U16 desc[UR12][R6.64+0x72], R85 ;  /* 0x0000725506005986 */ /* 0x000fe2000c10150c */
[----:B------:R-:W-:-:S13]  /*5ea0*/  ISETP.GT.AND P5, PT, R0, 0x8, P2 ;  /* 0x000000080000780c */ /* 0x000fda00017a4270 */
[----:B------:R-:W-:Y:S01]  /*5eb0*/  @P5 STG.E.U16 desc[UR12][R4.64+0x70], R86 ;  /* 0x0000705604005986 */ /* 0x000fe2000c10150c */
[----:B------:R-:W-:-:S13]  /*5ec0*/  ISETP.GT.AND P5, PT, R0, 0x8, P1 ;  /* 0x000000080000780c */ /* 0x000fda0000fa4270 */
[----:B------:R0:W-:Y:S01]  /*5ed0*/  @P5 STG.E.U16 desc[UR12][R4.64+0x72], R87 ;  /* 0x0000725704005986 */ /* 0x0001e2000c10150c */
[C---:B------:R-:W-:Y:S02]  /*5ee0*/  ISETP.GT.AND P5, PT, R0.reuse, 0x40, P6 ;  /* 0x000000400000780c */ /* 0x040fe400037a4270 */
[----:B------:R-:W-:-:S11]  /*5ef0*/  ISETP.GT.AND P6, PT, R0, 0x48, P6 ;  /* 0x000000480000780c */ /* 0x000fd600037c4270 */
[----:B------:R-:W-:Y:S01]  /*5f00*/  @P5 STG.E.U16 desc[UR12][R8.64], R24 ;  /* 0x0000001808005986 */ /* 0x000fe2000c10150c */
[----:B------:R-:W-:-:S04]  /*5f10*/  ISETP.GT.AND P5, PT, R17, 0x1, PT ;  /* 0x000000011100780c */ /* 0x000fc80003fa4270 */
[----:B------:R-:W-:-:S13]  /*5f20*/  ISETP.GT.AND P5, PT, R0, 0x40, P5 ;  /* 0x000000400000780c */ /* 0x000fda0002fa4270 */
[----:B0-----:R-:W-:Y:S02]  /*5f30*/  @P5 IMAD.MOV.U32 R4, RZ, RZ, R8 ;  /* 0x000000ffff045224 */ /* 0x001fe400078e0008 */
[----:B------:R-:W-:-:S05]  /*5f40*/  @P5 IMAD.MOV.U32 R5, RZ, RZ, R9 ;  /* 0x000000ffff055224 */ /* 0x000fca00078e0009 */
[----:B------:R0:W-:Y:S01]  /*5f50*/  @P5 STG.E.U16 desc[UR12][R4.64+0x2], R25 ;  /* 0x0000021904005986 */ /* 0x0001e2000c10150c */
[----:B------:R-:W-:-:S03]  /*5f60*/  ISETP.NE.AND P5, PT, R14, RZ, PT ;  /* 0x000000ff0e00720c */ /* 0x000fc60003fa5270 */
[----:B------:R-:W-:Y:S01]  /*5f70*/  @P6 STG.E.U16 desc[UR12][R10.64], R26 ;  /* 0x0000001a0a006986 */ /* 0x000fe2000c10150c */
[----:B------:R-:W-:-:S04]  /*5f80*/  ISETP.GT.AND P6, PT, R17, 0x1, PT ;  /* 0x000000011100780c */ /* 0x000fc80003fc4270 */
[----:B------:R-:W-:-:S13]  /*5f90*/  ISETP.GT.AND P6, PT, R0, 0x48, P6 ;  /* 0x000000480000780c */ /* 0x000fda00037c4270 */
[----:B------:R-:W-:Y:S01]  /*5fa0*/  @P6 STG.E.U16 desc[UR12][R12.64+0x2], R27 ;  /* 0x0000021b0c006986 */ /* 0x000fe2000c10150c */
[----:B------:R-:W-:-:S04]  /*5fb0*/  ISETP.GT.AND P6, PT, R17, 0x8, PT ;  /* 0x000000081100780c */ /* 0x000fc80003fc4270 */
[----:B------:R-:W-:-:S13]  /*5fc0*/  ISETP.GT.AND P6, PT, R0, 0x40, P6 ;  /* 0x000000400000780c */ /* 0x000fda00037c4270 */
[----:B0-----:R-:W-:Y:S02]  /*5fd0*/  @P6 IMAD.MOV.U32 R4, RZ, RZ, R8 ;  /* 0x000000ffff046224 */ /* 0x001fe400078e0008 */
[----:B------:R-:W-:-:S05]  /*5fe0*/  @P6 IMAD.MOV.U32 R5, RZ, RZ, R9 ;  /* 0x000000ffff056224 */ /* 0x000fca00078e0009 */
[----:B------:R0:W-:Y:S01]  /*5ff0*/  @P6 STG.E.U16 desc[UR12][R4.64+0x10], R28 ;  /* 0x0000101c04006986 */ /* 0x0001e2000c10150c */
[----:B------:R-:W-:-:S04]  /*6000*/  ISETP.GT.AND P6, PT, R17, 0x9, PT ;  /* 0x000000091100780c */ /* 0x000fc80003fc4270 */
[----:B------:R-:W-:-:S13]  /*6010*/  ISETP.GT.AND P6, PT, R0, 0x40, P6 ;  /* 0x000000400000780c */ /* 0x000fda00037c4270 */
[----:B0-----:R-:W-:Y:S02]  /*6020*/  @P6 IMAD.MOV.U32 R4, RZ, RZ, R8 ;  /* 0x000000ffff046224 */ /* 0x001fe400078e0008 */
[----:B------:R-:W-:-:S05]  /*6030*/  @P6 IMAD.MOV.U32 R5, RZ, RZ, R9 ;  /* 0x000000ffff056224 */ /* 0x000fca00078e0009 */
[----:B------:R0:W-:Y:S01]  /*6040*/  @P6 STG.E.U16 desc[UR12][R4.64+0x12], R29 ;  /* 0x0000121d04006986 */ /* 0x0001e2000c10150c */
[----:B------:R-:W-:-:S04]  /*6050*/  ISETP.GT.AND P6, PT, R17, 0x8, PT ;  /* 0x000000081100780c */ /* 0x000fc80003fc4270 */
[----:B------:R-:W-:-:S13]  /*6060*/  ISETP.GT.AND P6, PT, R0, 0x48, P6 ;  /* 0x000000480000780c */ /* 0x000fda00037c4270 */
        /* <DEDUP_REMOVED lines=52> */
[C---:B------:R-:W-:Y:S02]  /*63b0*/  ISETP.GT.AND P6, PT, R0.reuse, 0x40, P5 ;  /* 0x000000400000780c */ /* 0x040fe40002fc4270 */
[----:B------:R-:W-:-:S11]  /*63c0*/  ISETP.GT.AND P5, PT, R0, 0x48, P5 ;  /* 0x000000480000780c */ /* 0x000fd60002fa4270 */
[----:B0-----:R-:W-:Y:S02]  /*63d0*/  @P6 IMAD.MOV.U32 R4, RZ, RZ, R8 ;  /* 0x000000ffff046224 */ /* 0x001fe400078e0008 */
[----:B------:R-:W-:-:S05]  /*63e0*/  @P6 IMAD.MOV.U32 R5, RZ, RZ, R9 ;  /* 0x000000ffff056224 */ /* 0x000fca00078e0009 */
[----:B------:R0:W-:Y:S01]  /*63f0*/  @P6 STG.E.U16 desc[UR12][R4.64+0x50], R44 ;  /* 0x0000502c04006986 */ /* 0x0001e2000c10150c */
[C---:B------:R-:W-:Y:S02]  /*6400*/  ISETP.GT.AND P6, PT, R0.reuse, 0x40, P0 ;  /* 0x000000400000780c */ /* 0x040fe400007c4270 */
[----:B------:R-:W-:-:S11]  /*6410*/  ISETP.GT.AND P0, PT, R0, 0x48, P0 ;  /* 0x000000480000780c */ /* 0x000fd60000704270 */
[----:B0-----:R-:W-:Y:S02]  /*6420*/  @P6 IMAD.MOV.U32 R4, RZ, RZ, R8 ;  /* 0x000000ffff046224 */ /* 0x001fe400078e0008 */
[----:B------:R-:W-:-:S05]  /*6430*/  @P6 IMAD.MOV.U32 R5, RZ, RZ, R9 ;  /* 0x000000ffff056224 */ /* 0x000fca00078e0009 */
[----:B------:R0:W-:Y:S01]  /*6440*/  @P6 STG.E.U16 desc[UR12][R4.64+0x52], R45 ;  /* 0x0000522d04006986 */ /* 0x0001e2000c10150c */
[C---:B------:R-:W-:Y:S02]  /*6450*/  ISETP.GT.AND P6, PT, R0.reuse, 0x40, P4 ;  /* 0x000000400000780c */ /* 0x040fe400027c4270 */
[C---:B------:R-:W-:Y:S01]  /*6460*/  ISETP.GT.AND P4, PT, R0.reuse, 0x48, P4 ;  /* 0x000000480000780c */ /* 0x040fe20002784270 */
[----:B------:R-:W-:Y:S01]  /*6470*/  @P5 STG.E.U16 desc[UR12][R2.64+0x50], R46 ;  /* 0x0000502e02005986 */ /* 0x000fe2000c10150c */
[C---:B------:R-:W-:Y:S02]  /*6480*/  ISETP.GT.AND P5, PT, R0.reuse, 0x40, P1 ;  /* 0x000000400000780c */ /* 0x040fe40000fa4270 */
[C---:B------:R-:W-:Y:S01]  /*6490*/  ISETP.GT.AND P1, PT, R0.reuse, 0x48, P1 ;  /* 0x000000480000780c */ /* 0x040fe20000f24270 */
[----:B------:R-:W-:Y:S01]  /*64a0*/  @P0 STG.E.U16 desc[UR12][R2.64+0x52], R47 ;  /* 0x0000522f02000986 */ /* 0x000fe2000c10150c */
[C---:B------:R-:W-:Y:S02]  /*64b0*/  ISETP.GT.AND P0, PT, R0.reuse, 0x40, P3 ;  /* 0x000000400000780c */ /* 0x040fe40001f04270 */
[----:B------:R-:W-:-:S03]  /*64c0*/  ISETP.GT.AND P3, PT, R0, 0x48, P3 ;  /* 0x000000480000780c */ /* 0x000fc60001f64270 */
[----:B0-----:R-:W-:Y:S02]  /*64d0*/  @P6 IMAD.MOV.U32 R4, RZ, RZ, R8 ;  /* 0x000000ffff046224 */ /* 0x001fe400078e0008 */
[----:B------:R-:W-:-:S05]  /*64e0*/  @P6 IMAD.MOV.U32 R5, RZ, RZ, R9 ;  /* 0x000000ffff056224 */ /* 0x000fca00078e0009 */
[----:B------:R0:W-:Y:S01]  /*64f0*/  @P6 STG.E.U16 desc[UR12][R4.64+0x60], R48 ;  /* 0x0000603004006986 */ /* 0x0001e2000c10150c */
[C---:B------:R-:W-:Y:S02]  /*6500*/  ISETP.GT.AND P6, PT, R0.reuse, 0x40, P2 ;  /* 0x000000400000780c */ /* 0x040fe400017c4270 */
[----:B------:R-:W-:Y:S01]  /*6510*/  ISETP.GT.AND P2, PT, R0, 0x48, P2 ;  /* 0x000000480000780c */ /* 0x000fe20001744270 */
[----:B0-----:R-:W-:Y:S02]  /*6520*/  @P0 IMAD.MOV.U32 R4, RZ, RZ, R8 ;  /* 0x000000ffff040224 */ /* 0x001fe400078e0008 */
[----:B------:R-:W-:-:S05]  /*6530*/  @P0 IMAD.MOV.U32 R5, RZ, RZ, R9 ;  /* 0x000000ffff050224 */ /* 0x000fca00078e0009 */
[----:B------:R0:W-:Y:S04]  /*6540*/  @P0 STG.E.U16 desc[UR12][R4.64+0x62], R49 ;  /* 0x0000623104000986 */ /* 0x0001e8000c10150c */
[----:B------:R1:W-:Y:S04]  /*6550*/  @P4 STG.E.U16 desc[UR12][R2.64+0x60], R50 ;  /* 0x0000603202004986 */ /* 0x0003e8000c10150c */
[----:B------:R1:W-:Y:S01]  /*6560*/  @P3 STG.E.U16 desc[UR12][R2.64+0x62], R51 ;  /* 0x0000623302003986 */ /* 0x0003e2000c10150c */
[----:B0-----:R-:W-:Y:S02]  /*6570*/  @P6 IMAD.MOV.U32 R4, RZ, RZ, R8 ;  /* 0x000000ffff046224 */ /* 0x001fe400078e0008 */
[----:B------:R-:W-:-:S05]  /*6580*/  @P6 IMAD.MOV.U32 R5, RZ, RZ, R9 ;  /* 0x000000ffff056224 */ /* 0x000fca00078e0009 */
[----:B------:R1:W-:Y:S04]  /*6590*/  @P6 STG.E.U16 desc[UR12][R4.64+0x70], R52 ;  /* 0x0000703404006986 */ /* 0x0003e8000c10150c */
[----:B------:R1:W-:Y:S04]  /*65a0*/  @P5 STG.E.U16 desc[UR12][R8.64+0x72], R53 ;  /* 0x0000723508005986 */ /* 0x0003e8000c10150c */
[----:B------:R1:W-:Y:S01]  /*65b0*/  @P2 STG.E.U16 desc[UR12][R2.64+0x70], R54 ;  /* 0x0000703602002986 */ /* 0x0003e2000c10150c */
[----:B------:R-:W-:Y:S05]  /*65c0*/  @!P1 EXIT ;  /* 0x000000000000994d */ /* 0x000fea0003800000 */
[----:B------:R-:W-:-:S05]  /*65d0*/  F2FP.F16.F32.PACK_AB R16, RZ, R16 ;  /* 0x00000010ff10723e */ /* 0x000fca00000000ff */
[----:B------:R-:W-:Y:S01]  /*65e0*/  STG.E.U16 desc[UR12][R2.64+0x72], R16 ;  /* 0x0000721002007986 */ /* 0x000fe2000c10150c */
[----:B------:R-:W-:Y:S05]  /*65f0*/  EXIT ;  /* 0x000000000000794d */ /* 0x000fea0003800000 */
.L_x_10:
[----:B------:R-:W-:-:S13]  /*6600*/  ISETP.NE.AND P0, PT, R4, RZ, PT ;  /* 0x000000ff0400720c */ /* 0x000fda0003f05270 */
[----:B------:R-:W-:Y:S05]  /*6610*/  @P0 EXIT ;  /* 0x000000000000094d */ /* 0x000fea0003800000 */
[----:B------:R-:W-:-:S13]  /*6620*/  ELECT P0, URZ, PT ;  /* 0x00000000003f782f */ /* 0x000fda0003800000 */
[----:B------:R-:W-:Y:S05]  /*6630*/  @!P0 BRA `(.L_x_145) ;  /* 0x0000000400888947 */ /* 0x000fea0003800000 */
[----:B------:R-:W-:Y:S02]  /*6640*/  ISETP.GE.AND P0, PT, R11, 0x1, PT ;  /* 0x000000010b00780c */ /* 0x000fe40003f06270 */
[----:B------:R-:W-:-:S04]  /*6650*/  SHF.R.S32.HI R2, RZ, 0x1f, R9 ;  /* 0x0000001fff027819 */ /* 0x000fc80000011409 */
[----:B------:R-:W-:-:S07]  /*6660*/  LEA.HI R5, R2, R9, RZ, 0x7 ;  /* 0x0000000902057211 */ /* 0x000fce00078f38ff */
[----:B------:R-:W-:Y:S05]  /*6670*/  @!P0 BRA `(.L_x_145) ;  /* 0x0000000400788947 */ /* 0x000fea0003800000 */
[----:B------:R-:W0:Y:S01]  /*6680*/  S2R R4, SR_CTAID.X ;  /* 0x0000000000047919 */ /* 0x000e220000002500 */
[----:B------:R-:W1:Y:S01]  /*6690*/  LDC.64 R2, c[0x0][0x4d8] ;  /* 0x00013600ff027b82 */ /* 0x000e620000000a00 */
[----:B------:R-:W-:Y:S01]  /*66a0*/  LOP3.LUT R6, R5, 0xffffff80, RZ, 0xc0, !PT ;  /* 0xffffff8005067812 */ /* 0x000fe200078ec0ff */
[----:B------:R-:W-:Y:S01]  /*66b0*/  ULDC.64 UR4, c[0x0][0x4b0] ;  /* 0x00012c0000047ab9 */ /* 0x000fe20000000a00 */
[----:B------:R-:W-:Y:S01]  /*66c0*/  LOP3.LUT P0, RZ, R9, 0x1f, RZ, 0xc0, !PT ;  /* 0x0000001f09ff7812 */ /* 0x000fe2000780c0ff */
[----:B------:R-:W-:Y:S01]  /*66d0*/  IMAD.SHL.U32 R95, R95, 0x40, RZ ;  /* 0x000000405f5f7824 */ /* 0x000fe200078e00ff */
[----:B------:R-:W-:Y:S01]  /*66e0*/  LOP3.LUT R10, R0, 0x2, RZ, 0xfc, !PT ;  /* 0x00000002000a7812 */ /* 0x000fe200078efcff */
[----:B------:R-:W-:Y:S02]  /*66f0*/  IMAD.IADD R6, R9, 0x1, -R6 ;  /* 0x0000000109067824 */ /* 0x000fe400078e0a06 */
[----:B------:R-:W-:Y:S02]  /*6700*/  VIADD R12, R7, 0x1 ;  /* 0x00000001070c7836 */ /* 0x000fe40000000000 */
[----:B------:R-:W-:Y:S01]  /*6710*/  IMAD.MOV.U32 R11, RZ, RZ, RZ ;  /* 0x000000ffff0b7224 */ /* 0x000fe200078e00ff */
[----:B------:R-:W-:-:S02]  /*6720*/  ISETP.NE.AND P2, PT, R6, RZ, PT ;  /* 0x000000ff0600720c */ /* 0x000fc40003f45270 */
[----:B------:R-:W-:Y:S01]  /*6730*/  ISETP.NE.OR P0, PT, R6, RZ, !P0 ;  /* 0x000000ff0600720c */ /* 0x000fe20004705670 */
[----:B-1----:R-:W-:Y:S02]  /*6740*/  IMAD R19, R19, UR4, R2 ;  /* 0x0000000413137c24 */ /* 0x002fe4000f8e0202 */
[----:B------:R-:W-:Y:S02]  /*6750*/  IMAD R94, R94, UR5, R3 ;  /* 0x000000055e5e7c24 */ /* 0x000fe4000f8e0203 */
[----:B------:R-:W-:Y:S02]  /*6760*/  IMAD.MOV.U32 R2, RZ, RZ, 0x1 ;  /* 0x00000001ff027424 */ /* 0x000fe400078e00ff */
[----:B------:R-:W-:Y:S02]  /*6770*/  IMAD.MOV.U32 R3, RZ, RZ, RZ ;  /* 0x000000ffff037224 */ /* 0x000fe400078e00ff */
[----:B0-----:R-:W-:-:S04]  /*6780*/  IMAD.SHL.U32 R6, R4, 0x80, RZ ;  /* 0x0000008004067824 */ /* 0x001fc800078e00ff */
[----:B------:R-:W-:-:S07]  /*6790*/  VIADD R9, R6, 0x40 ;  /* 0x0000004006097836 */ /* 0x000fce0000000000 */
.L_x_149:
[----:B------:R-:W0:Y:S01]  /*67a0*/  S2R R5, SR_CgaCtaId ;  /* 0x0000000000057919 */ /* 0x000e220000008800 */
[----:B------:R-:W-:-:S04]  /*67b0*/  MOV R4, 0x400 ;  /* 0x0000040000047802 */ /* 0x000fc80000000f00 */
[----:B0-----:R-:W-:Y:S02]  /*67c0*/  LEA R8, R5, R4, 0x18 ;  /* 0x0000000405087211 */ /* 0x001fe400078ec0ff */
[----:B------:R-:W-:-:S03]  /*67d0*/  SHF.L.U32 R4, R2, 0x1f, RZ ;  /* 0x0000001f02047819 */ /* 0x000fc600000006ff */
[----:B------:R-:W-:-:S07]  /*67e0*/  IMAD R5, R3, 0x8, R8 ;  /* 0x0000000803057824 */ /* 0x000fce00078e0208 */
.L_x_146:
[----:B0-----:R0:W1:Y:S02]  /*67f0*/  SYNCS.PHASECHK.TRANS64.TRYWAIT P1, [R5+URZ+0x36048], R4 ;  /* 0x03604804050075a7 */ /* 0x001064000802017f */
[----:B-1----:R-:W-:Y:S05]  /*6800*/  @!P1 NANOSLEEP.SYNCS 0x989680 ;  /* 0x009896800000995d */ /* 0x002fea0003900000 */
[----:B------:R-:W1:Y:S02]  /*6810*/  @!P1 SYNCS.PHASECHK.TRANS64 P1, [R5+URZ+0x36048], R4 ;  /* 0x03604804050095a7 */ /* 0x000e64000802007f */
[----:B-1----:R-:W-:Y:S05]  /*6820*/  @!P1 BRA `(.L_x_146) ;  /* 0xfffffffc00f09947 */ /* 0x002fea000383ffff */
[----:B0-----:R-:W0:Y:S02]  /*6830*/  @!P2 LDC R4, c[0x0][0x500] ;  /* 0x00014000ff04ab82 */ /* 0x001e240000000800 */
[----:B0-----:R0:W-:Y:S02]  /*6840*/  @!P2 SYNCS.ARRIVE.TRANS64 RZ, [R5+URZ+0x36000], R4 ;  /* 0x0360000405ffa9a7 */ /* 0x0011e4000800003f */
[----:B0-----:R-:W-:-:S04]  /*6850*/  PRMT R4, R10, 0x9910, RZ ;  /* 0x000099100a047816 */ /* 0x001fc800000000ff */
[----:B------:R-:W-:-:S13]  /*6860*/  ISETP.NE.AND P1, PT, R4, 0x2, PT ;  /* 0x000000020400780c */ /* 0x000fda0003f25270 */
[----:B------:R-:W-:Y:S05]  /*6870*/  @P1 BRA `(.L_x_147) ;  /* 0x0000000000041947 */ /* 0x000fea0003800000 */
[----:B------:R-:W-:Y:S01]  /*6880*/  BPT.TRAP 0x1 ;  /* 0x000000040000795c */ /* 0x000fe20000300000 */
.L_x_147:
[----:B------:R-:W-:Y:S05]  /*6890*/  @P0 BRA `(.L_x_148) ;  /* 0x0000000000040947 */ /* 0x000fea0003800000 */
[----:B------:R-:W-:Y:S01]  /*68a0*/  BPT.TRAP 0x1 ;  /* 0x000000040000795c */ /* 0x000fe20000300000 */
.L_x_148:
[----:B------:R-:W-:Y:S01]  /*68b0*/  ULDC UR6, c[0x0][0x48c] ;  /* 0x0001230000067ab9 */ /* 0x000fe20000000800 */
[----:B------:R-:W-:Y:S01]  /*68c0*/  R2UR UR11, R11 ;  /* 0x000000000b0b72ca */ /* 0x000fe200000e0000 */
[----:B------:R-:W-:Y:S01]  /*68d0*/  UISETP.NE.AND UP0, UPT, UR6, 0x1, UPT ;  /* 0x000000010600788c */ /* 0x000fe2000bf05270 */
[----:B------:R-:W-:Y:S01]  /*68e0*/  R2UR UR13, R5 ;  /* 0x00000000050d72ca */ /* 0x000fe200000e0000 */
[----:B------:R-:W-:Y:S01]  /*68f0*/  ULDC UR12, c[0x0][0x498] ;  /* 0x00012600000c7ab9 */ /* 0x000fe20000000800 */
[----:B------:R-:W-:Y:S01]  /*6900*/  R2UR UR7, R11 ;  /* 0x000000000b0772ca */ /* 0x000fe200000e0000 */
[----:B------:R-:W-:Y:S01]  /*6910*/  ULDC.64 UR22, c[0x0][0x198] ;  /* 0x0000660000167ab9 */ /* 0x000fe20000000a00 */
[----:B------:R-:W-:Y:S01]  /*6920*/  PRMT R4, R19, 0x40, R94 ;  /* 0x0000004013047816 */ /* 0x000fe2000000005e */
[----:B------:R-:W-:Y:S01]  /*6930*/  UIADD3 UR10, -UR6, URZ, URZ ;  /* 0x0000003f060a7290 */ /* 0x000fe2000fffe13f */
[----:B------:R-:W-:Y:S01]  /*6940*/  VIADD R12, R12, 0xffffffff ;  /* 0xffffffff0c0c7836 */ /* 0x000fe20000000000 */
[----:B------:R-:W-:Y:S01]  /*6950*/  UIADD3 UR14, UP1, UR22, 0xf0, URZ ;  /* 0x000000f0160e7890 */ /* 0x000fe2000ff3e03f */
[----:B------:R-:W-:Y:S01]  /*6960*/  R2UR UR18, R9 ;  /* 0x00000000091272ca */ /* 0x000fe200000e0000 */
[----:B------:R-:W-:Y:S01]  /*6970*/  UIADD3 UR28, UP2, UR22, 0x1f0, URZ ;  /* 0x000001f0161c7890 */ /* 0x000fe2000ff5e03f */
[----:B------:R-:W-:Y:S01]  /*6980*/  R2UR UR22, R4 ;  /* 0x00000000041672ca */ /* 0x000fe200000e0000 */
[----:B------:R-:W-:Y:S01]  /*6990*/  @UP0 ULDC.64 UR8, c[0x0][0x490] ;  /* 0x0001240000080ab9 */ /* 0x000fe20000000a00 */
[----:B------:R-:W-:Y:S01]  /*69a0*/  ISETP.GT.AND P3, PT, R12, 0x1, PT ;  /* 0x000000010c00780c */ /* 0x000fe20003f64270 */
[----:B------:R-:W-:Y:S01]  /*69b0*/  UIMAD.WIDE.U32 UR4, UR11, UR8, URZ ;  /* 0x000000080b0472a5 */ /* 0x000fe2000f8e003f */
[----:B------:R-:W-:Y:S01]  /*69c0*/  R2UR UR8, R3 ;  /* 0x00000000030872ca */ /* 0x000fe200000e0000 */
[----:B------:R-:W-:Y:S01]  /*69d0*/  ULDC.64 UR24, c[0x0][0x4b8] ;  /* 0x00012e0000187ab9 */ /* 0x000fe20000000a00 */
[----:B------:R-:W-:Y:S01]  /*69e0*/  ULDC.64 UR26, c[0x0][0x4d0] ;  /* 0x00013400001a7ab9 */ /* 0x000fe20000000a00 */
[----:B------:R-:W-:Y:S01]  /*69f0*/  @UP0 USHF.R.U32.HI UR11, URZ, UR9, UR5 ;  /* 0x000000093f0b0299 */ /* 0x000fe20008011605 */
[----:B------:R-:W-:Y:S01]  /*6a00*/  VIADD R11, R11, 0x40 ;  /* 0x000000400b0b7836 */ /* 0x000fe20000000000 */
[----:B------:R-:W-:Y:S01]  /*6a10*/  UISETP.NE.AND UP0, UPT, UR12, 0x1, UPT ;  /* 0x000000010c00788c */ /* 0x000fe2000bf05270 */
[----:B------:R-:W-:Y:S01]  /*6a20*/  R2UR UR4, R8 ;  /* 0x00000000080472ca */ /* 0x000fe200000e0000 */
[C---:B------:R-:W-:Y:S01]  /*6a30*/  IMAD R8, R3.reuse, 0x2000, R8 ;  /* 0x0000200003087824 */ /* 0x040fe200078e0208 */
[----:B------:R-:W-:Y:S01]  /*6a40*/  UIADD3 UR5, UR13, 0x36000, URZ ;  /* 0x000360000d057890 */ /* 0x000fe2000fffe03f */
[----:B------:R-:W-:Y:S01]  /*6a50*/  VIADD R3, R3, 0x1 ;  /* 0x0000000103037836 */ /* 0x000fe20000000000 */
[----:B------:R-:W-:-:S02]  /*6a60*/  UIADD3.X UR15, URZ, UR23, URZ, UP1, !UPT ;  /* 0x000000173f0f7290 */ /* 0x000fc40008ffe43f */
[----:B------:R-:W-:Y:S01]  /*6a70*/  R2UR UR17, R8 ;  /* 0x00000000081172ca */ /* 0x000fe200000e0000 */
[----:B------:R-:W-:Y:S01]  /*6a80*/  UMOV UR13, UR11 ;  /* 0x0000000b000d7c82 */ /* 0x000fe20008000000 */
[----:B------:R-:W-:Y:S01]  /*6a90*/  UIADD3.X UR29, URZ, UR23, URZ, UP2, !UPT ;  /* 0x000000173f1d7290 */ /* 0x000fe200097fe43f */
[C---:B------:R-:W-:Y:S01]  /*6aa0*/  ISETP.NE.AND P1, PT, R3.reuse, 0x9, PT ;  /* 0x000000090300780c */ /* 0x040fe20003f25270 */
[----:B------:R-:W-:Y:S01]  /*6ab0*/  @UP0 ULDC UR6, c[0x0][0x4a0] ;  /* 0x0001280000060ab9 */ /* 0x000fe20000000800 */
[----:B------:R-:W-:Y:S02]  /*6ac0*/  UPRMT UR22, UR22, 0x5410, URZ ;  /* 0x0000541016167896 */ /* 0x000fe4000800003f */
[----:B------:R-:W-:Y:S01]  /*6ad0*/  ULEA UR4, UR8, UR4, 0xe ;  /* 0x0000000408047291 */ /* 0x000fe2000f8e703f */
[----:B------:R-:W-:Y:S01]  /*6ae0*/  SEL R5, RZ, 0x1, P1 ;  /* 0x00000001ff057807 */ /* 0x000fe20000800000 */
[----:B------:R-:W-:Y:S01]  /*6af0*/  UMOV UR20, 0x0 ;  /* 0x0000000000147882 */ /* 0x000fe20000000000 */
[----:B------:R-:W-:Y:S01]  /*6b00*/  @UP0 ULDC UR8, c[0x0][0x49c] ;  /* 0x0001270000080ab9 */ /* 0x000fe20000000800 */
[----:B------:R-:W-:Y:S01]  /*6b10*/  UIADD3 UR16, UR4, 0x2000, URZ ;  /* 0x0000200004107890 */ /* 0x000fe2000fffe03f */
[----:B------:R-:W-:Y:S01]  /*6b20*/  LOP3.LUT R2, R2, R5, RZ, 0x3c, !PT ;  /* 0x0000000502027212 */ /* 0x000fe200078e3cff */
[----:B------:R-:W-:Y:S01]  /*6b30*/  UIMAD.WIDE.U32 UR8, UR11, UR8, URZ ;  /* 0x000000080b0872a5 */ /* 0x000fe2000f8e003f */
[----:B------:R-:W-:Y:S01]  /*6b40*/  SEL R3, R3, RZ, P1 ;  /* 0x000000ff03037207 */ /* 0x000fe20000800000 */
[----:B------:R-:W-:Y:S01]  /*6b50*/  UMOV UR21, 0x10000000 ;  /* 0x1000000000157882 */ /* 0x000fe20000000000 */
[----:B------:R-:W-:Y:S01]  /*6b60*/  UMOV UR19, UR7 ;  /* 0x0000000700137c82 */ /* 0x000fe20008000000 */
[----:B------:R-:W-:Y:S01]  /*6b70*/  @UP0 USHF.R.U32.HI UR13, URZ, UR6, UR9 ;  /* 0x000000063f0d0299 */ /* 0x000fe20008011609 */
[----:B------:R-:W-:Y:S01]  /*6b80*/  R2UR UR6, R6 ;  /* 0x00000000060672ca */ /* 0x000fe200000e0000 */
[----:B------:R-:W-:Y:S01]  /*6b90*/  UIMAD UR9, UR11, UR10, UR7 ;  /* 0x0000000a0b0972a4 */ /* 0x000fe2000f8e0207 */
[----:B------:R-:W-:Y:S01]  /*6ba0*/  R2UR UR10, R95 ;  /* 0x000000005f0a72ca */ /* 0x000fe200000e0000 */
[----:B------:R-:W-:-:S04]  /*6bb0*/  UIADD3 UR8, -UR13, URZ, URZ ;  /* 0x0000003f0d087290 */ /* 0x000fc8000fffe13f */
[----:B------:R-:W-:Y:S02]  /*6bc0*/  UIMAD UR12, UR12, UR8, UR11 ;  /* 0x000000080c0c72a4 */ /* 0x000fe4000f8e020b */
[----:B------:R-:W-:Y:S02]  /*6bd0*/  UIADD3 UR8, UR17, 0x24000, URZ ;  /* 0x0002400011087890 */ /* 0x000fe4000fffe03f */
[----:B------:R-:W-:Y:S02]  /*6be0*/  UIMAD UR11, UR9, UR24, UR26 ;  /* 0x00000018090b72a4 */ /* 0x000fe4000f8e021a */
[----:B------:R-:W-:Y:S01]  /*6bf0*/  UIMAD UR12, UR12, UR25, UR27 ;  /* 0x000000190c0c72a4 */ /* 0x000fe2000f8e021b */
[----:B------:R0:W-:Y:S01]  /*6c00*/  UTMALDG.2D [UR4], [UR14], desc[UR20] ;  /* 0x000014040e0075b4 */ /* 0x0001e20008009000 */
[----:B------:R-:W-:Y:S01]  /*6c10*/  UMOV UR17, UR5 ;  /* 0x0000000500117c82 */ /* 0x000fe20008000000 */
[----:B------:R-:W-:Y:S01]  /*6c20*/  UMOV UR9, UR5 ;  /* 0x0000000500097c82 */ /* 0x000fe20008000000 */
[----:B------:R0:W-:Y:S05]  /*6c30*/  UTMALDG.2D [UR16], [UR14], desc[UR20] ;  /* 0x000014100e0075b4 */ /* 0x0001ea0008009000 */
[----:B------:R0:W-:Y:S02]  /*6c40*/  UTMALDG.4D.IM2COL [UR8], [UR28], UR22 ;  /* 0x000000081c0073b4 */ /* 0x0001e40008058016 */
[----:B0-----:R-:W-:Y:S05]  /*6c50*/  @P3 BRA `(.L_x_149) ;  /* 0xfffffff800d03947 */ /* 0x001fea000383ffff */
.L_x_145:
[----:B------:R-:W-:Y:S01]  /*6c60*/  ISETP.GE.U32.AND P2, PT, R7, 0x9, PT ;  /* 0x000000090700780c */ /* 0x000fe20003f46070 */
[----:B------:R-:W-:Y:S05]  /*6c70*/  WARPSYNC.ALL ;  /* 0x0000000000007948 */ /* 0x000fea0003800000 */
[----:B------:R-:W-:-:S07]  /*6c80*/  ELECT P1, URZ, PT ;  /* 0x00000000003f782f */ /* 0x000fce0003820000 */
[----:B------:R-:W-:-:S05]  /*6c90*/  @P2 IMAD.WIDE.U32 R2, R7, 0x38e38e39, RZ ;  /* 0x38e38e3907022825 */ /* 0x000fca00078e00ff */
[----:B------:R-:W-:-:S04]  /*6ca0*/  @P2 SHF.R.U32.HI R2, RZ, 0x1, R3 ;  /* 0x00000001ff022819 */ /* 0x000fc80000011603 */
[----:B------:R-:W-:-:S04]  /*6cb0*/  @P2 LOP3.LUT R2, R2, 0x1, RZ, 0xc0, !PT ;  /* 0x0000000102022812 */ /* 0x000fc800078ec0ff */
[----:B------:R-:W-:Y:S01]  /*6cc0*/  @P2 ISETP.NE.U32.AND P0, PT, R2, 0x1, PT ;  /* 0x000000010200280c */ /* 0x000fe20003f05070 */
[----:B------:R-:W-:-:S12]  /*6cd0*/  @!P1 EXIT ;  /* 0x000000000000994d */ /* 0x000fd80003800000 */
[----:B------:R-:W-:Y:S02]  /*6ce0*/  LOP3.LUT R0, R0, 0x2, RZ, 0xfc, !PT ;  /* 0x0000000200007812 */ /* 0x000fe400078efcff */
[----:B------:R-:W-:Y:S02]  /*6cf0*/  @P2 ISETP.NE.U32.AND.EX P0, PT, RZ, RZ, PT, P0 ;  /* 0x000000ffff00220c */ /* 0x000fe40003f05100 */
[----:B------:R-:W-:Y:S01]  /*6d00*/  ISETP.NE.AND P1, PT, R0, 0x3, PT ;  /* 0x000000030000780c */ /* 0x000fe20003f25270 */
[----:B------:R-:W-:Y:S01]  /*6d10*/  IMAD.MOV.U32 R0, RZ, RZ, 0x1 ;  /* 0x00000001ff007424 */ /* 0x000fe200078e00ff */
[----:B------:R-:W-:-:S11]  /*6d20*/  @P2 SEL R0, RZ, 0x1, !P0 ;  /* 0x00000001ff002807 */ /* 0x000fd60004000000 */
[----:B------:R-:W-:Y:S05]  /*6d30*/  @!P1 BRA `(.L_x_150) ;  /* 0x0000000000049947 */ /* 0x000fea0003800000 */
[----:B------:R-:W-:Y:S01]  /*6d40*/  BPT.TRAP 0x1 ;  /* 0x000000040000795c */ /* 0x000fe20000300000 */
.L_x_150:
[----:B------:R-:W0:Y:S01]  /*6d50*/  S2R R5, SR_CgaCtaId ;  /* 0x0000000000057919 */ /* 0x000e220000008800 */
[----:B------:R-:W-:Y:S01]  /*6d60*/  IMAD.WIDE.U32 R2, R7, 0x38e38e39, RZ ;  /* 0x38e38e3907027825 */ /* 0x000fe200078e00ff */
[----:B------:R-:W-:-:S04]  /*6d70*/  MOV R4, 0x400 ;  /* 0x0000040000047802 */ /* 0x000fc80000000f00 */
[----:B------:R-:W-:-:S05]  /*6d80*/  SHF.R.U32.HI R2, RZ, 0x1, R3 ;  /* 0x00000001ff027819 */ /* 0x000fca0000011603 */
[----:B------:R-:W-:Y:S01]  /*6d90*/  IMAD R2, R2, -0x9, R7 ;  /* 0xfffffff702027824 */ /* 0x000fe200078e0207 */
[----:B0-----:R-:W-:Y:S02]  /*6da0*/  LEA R3, R5, R4, 0x18 ;  /* 0x0000000405037211 */ /* 0x001fe400078ec0ff */
[----:B------:R-:W-:-:S03]  /*6db0*/  SHF.L.U32 R5, R0, 0x1f, RZ ;  /* 0x0000001f00057819 */ /* 0x000fc600000006ff */
[----:B------:R-:W-:-:S04]  /*6dc0*/  VIADD R3, R3, 0x36048 ;  /* 0x0003604803037836 */ /* 0x000fc80000000000 */
[----:B------:R-:W-:-:S07]  /*6dd0*/  IMAD R4, R2, 0x8, R3 ;  /* 0x0000000802047824 */ /* 0x000fce00078e0203 */
.L_x_151:
[----:B0-----:R0:W1:Y:S02]  /*6de0*/  SYNCS.PHASECHK.TRANS64.TRYWAIT P0, [R4+URZ], R5 ;  /* 0x00000005040075a7 */ /* 0x001064000800017f */
[----:B-1----:R-:W-:Y:S05]  /*6df0*/  @!P0 NANOSLEEP.SYNCS 0x989680 ;  /* 0x009896800000895d */ /* 0x002fea0003900000 */
[----:B------:R-:W1:Y:S02]  /*6e00*/  @!P0 SYNCS.PHASECHK.TRANS64 P0, [R4+URZ], R5 ;  /* 0x00000005040085a7 */ /* 0x000e64000800007f */
[----:B-1----:R-:W-:Y:S05]  /*6e10*/  @!P0 BRA `(.L_x_151) ;  /* 0xfffffffc00f08947 */ /* 0x002fea000383ffff */
[----:B------:R-:W-:-:S05]  /*6e20*/  VIADD R2, R2, 0x1 ;  /* 0x0000000102027836 */ /* 0x000fca0000000000 */
[----:B------:R-:W-:-:S04]  /*6e30*/  ISETP.NE.AND P0, PT, R2, 0x9, PT ;  /* 0x000000090200780c */ /* 0x000fc80003f05270 */
[----:B0-----:R-:W-:Y:S02]  /*6e40*/  SEL R5, RZ, 0x1, P0 ;  /* 0x00000001ff057807 */ /* 0x001fe40000000000 */
[----:B------:R-:W-:Y:S02]  /*6e50*/  SEL R2, R2, RZ, P0 ;  /* 0x000000ff02027207 */ /* 0x000fe40000000000 */
[----:B------:R-:W-:-:S03]  /*6e60*/  LOP3.LUT R7, R0, R5, RZ, 0x3c, !PT ;  /* 0x0000000500077212 */ /* 0x000fc600078e3cff */
[----:B------:R-:W-:Y:S01]  /*6e70*/  IMAD R0, R2, 0x8, R3 ;  /* 0x0000000802007824 */ /* 0x000fe200078e0203 */
[----:B------:R-:W-:-:S07]  /*6e80*/  SHF.L.U32 R5, R7, 0x1f, RZ ;  /* 0x0000001f07057819 */ /* 0x000fce00000006ff */
.L_x_152:
        /* <DEDUP_REMOVED lines=11> */
.L_x_153:
        /* <DEDUP_REMOVED lines=11> */
.L_x_154:
        /* <DEDUP_REMOVED lines=11> */
.L_x_155:
        /* <DEDUP_REMOVED lines=11> */
.L_x_156:
        /* <DEDUP_REMOVED lines=11> */
.L_x_157:
        /* <DEDUP_REMOVED lines=11> */
.L_x_158:
        /* <DEDUP_REMOVED lines=11> */
.L_x_159:
[----:B0-----:R0:W1:Y:S02]  /*7360*/  SYNCS.PHASECHK.TRANS64.TRYWAIT P0, [R2+URZ], R3 ;  /* 0x00000003020075a7 */ /* 0x001064000800017f */
[----:B-1----:R-:W-:Y:S05]  /*7370*/  @!P0 NANOSLEEP.SYNCS 0x989680 ;  /* 0x009896800000895d */ /* 0x002fea0003900000 */
[----:B------:R-:W1:Y:S02]  /*7380*/  @!P0 SYNCS.PHASECHK.TRANS64 P0, [R2+URZ], R3 ;  /* 0x00000003020085a7 */ /* 0x000e64000800007f */
[----:B-1----:R-:W-:Y:S05]  /*7390*/  @P0 EXIT ;  /* 0x000000000000094d */ /* 0x002fea0003800000 */
[----:B------:R-:W-:Y:S05]  /*73a0*/  BRA `(.L_x_159) ;  /* 0xfffffffc00ec7947 */ /* 0x000fea000383ffff */
.L_x_160:
[----:B------:R-:W-:-:S00]  /*73b0*/  BRA `(.L_x_160) ;  /* 0xfffffffc00fc7947 */ /* 0x000fc0000383ffff */
[----:B------:R-:W-:-:S00]  /*73c0*/  NOP ;  /* 0x0000000000007918 */ /* 0x000fc00000000000 */
        /* <DEDUP_REMOVED lines=11> */
.L_x_161:


//--------------------- .nv.shared._ZN7cutlass13device_kernelINS_4conv6kernel13ConvUniversalINS1_16ConvProblemShapeILNS1_8OperatorE2ELi2EEENS1_10collective14CollectiveConvINS1_46MainloopSm90TmaGmmaWarpSpecializedImplicitGemmILS5_2ELi9ELi2EN4cute5tupleIJNSA_1CILi1EEESD_SD_EEENS1_36KernelImplicitTmaWarpSpecializedSm90ELi1EEENSB_IJNSC_ILi128EEENSB_IJNSC_ILi64EEEEEESJ_EEENS_6half_tESL_NSA_8TiledMMAINSA_8MMA_AtomIJNSA_4SM904GMMA25MMA_64x64x16_F32F16F16_SSILNSP_5MajorE1ELSR_1ELNSP_7ScaleInE1ELSS_1EEEEEENSA_6LayoutISE_NSB_IJNSC_ILi0EEESW_SW_EEEEENSB_IJNSA_10UnderscoreESZ_SZ_EEEEENS7_6detail26Sm90ImplicitGemmTileTraitsINSA_13SM90_TMA_LOADENSA_14ComposedLayoutINSA_7SwizzleILi3ELi4ELi3EEENSA_18smem_ptr_flag_bitsILi16EEENSV_INSB_IJNSB_IJSI_NSC_ILi2EEEEEENSB_IJNSC_ILi8EEES1C_EEENSB_IJSD_NSC_ILi9EEEEEEEEENSB_IJNSB_IJSD_NSC_ILi4096EEEEEENSB_IJSI_NSC_ILi512EEEEEENSB_IJSW_NSC_ILi8192EEEEEEEEEEEEEvEENS13_INSA_20SM90_TMA_LOAD_IM2COLENS15_IS17_S19_NSV_INSB_IJNSB_IJSI_SD_EEES1D_S1F_EEENSB_IJNSB_IJSD_SW_EEES1K_NSB_IJSW_S1H_EEEEEEEEEEvEEEENS_8epilogue10collective6detail29Sm90TmaWarpSpecializedAdapterINS22_15DefaultEpilogueISL_NSB_IJlNSB_IJSD_llEEESW_EEES27_NS21_6thread17LinearCombinationISL_Li1EffLNS28_9ScaleType4KindE0ELNS_15FloatRoundStyleE2ESL_EENS_4gemm15EpilogueDefaultEEEEEvvEEEEvNT_6ParamsE --------------------------
	.section	.nv.shared._ZN7cutlass13device_kernelINS_4conv6kernel13ConvUniversalINS1_16ConvProblemShapeILNS1_8OperatorE2ELi2EEENS1_10collective14CollectiveConvINS1_46MainloopSm90TmaGmmaWarpSpecializedImplicitGemmILS5_2ELi9ELi2EN4cute5tupleIJNSA_1CILi1EEESD_SD_EEENS1_36KernelImplicitTmaWarpSpecializedSm90ELi1EEENSB_IJNSC_ILi128EEENSB_IJNSC_ILi64EEEEEESJ_EEENS_6half_tESL_NSA_8TiledMMAINSA_8MMA_AtomIJNSA_4SM904GMMA25MMA_64x64x16_F32F16F16_SSILNSP_5MajorE1ELSR_1ELNSP_7ScaleInE1ELSS_1EEEEEENSA_6LayoutISE_NSB_IJNSC_ILi0EEESW_SW_EEEEENSB_IJNSA_10UnderscoreESZ_SZ_EEEEENS7_6detail26Sm90ImplicitGemmTileTraitsINSA_13SM90_TMA_LOADENSA_14ComposedLayoutINSA_7SwizzleILi3ELi4ELi3EEENSA_18smem_ptr_flag_bitsILi16EEENSV_INSB_IJNSB_IJSI_NSC_ILi2EEEEEENSB_IJNSC_ILi8EEES1C_EEENSB_IJSD_NSC_ILi9EEEEEEEEENSB_IJNSB_IJSD_NSC_ILi4096EEEEEENSB_IJSI_NSC_ILi512EEEEEENSB_IJSW_NSC_ILi8192EEEEEEEEEEEEEvEENS13_INSA_20SM90_TMA_LOAD_IM2COLENS15_IS17_S19_NSV_INSB_IJNSB_IJSI_SD_EEES1D_S1F_EEENSB_IJNSB_IJSD_SW_EEES1K_NSB_IJSW_S1H_EEEEEEEEEEvEEEENS_8epilogue10collective6detail29Sm90TmaWarpSpecializedAdapterINS22_15DefaultEpilogueISL_NSB_IJlNSB_IJSD_llEEESW_EEES27_NS21_6thread17LinearCombinationISL_Li1EffLNS28_9ScaleType4KindE0ELNS_15FloatRoundStyleE2ESL_EENS_4gemm15EpilogueDefaultEEEEEvvEEEEvNT_6ParamsE,"aw",@nobits
	.sectionflags	@""
	.align	16
	.zero		1024


//--------------------- .nv.shared.reserved.0     --------------------------
	.section	.nv.shared.reserved.0,"aw",@nobits
	.weak		__nv_reservedSMEM_offset_0_alias
	.size		__nv_reservedSMEM_offset_0_alias, 0, 0
	.other		__nv_reservedSMEM_offset_0_alias,@"STO_CUDA_RESERVED_SHARED STV_DEFAULT"
__nv_reservedSMEM_offset_0_alias:
	.zero		0


//--------------------- .nv.global                --------------------------
	.section	.nv.global,"aw",@nobits
.nv.global:
	.type		_ZN39_INTERNAL_7bd15f8a_4_k_cu_355296de_30504cute1_E,@object
	.size		_ZN39_INTERNAL_7bd15f8a_4_k_cu_355296de_30504cute1_E,(_ZN39_INTERNAL_7bd15f8a_4_k_cu_355296de_30504cuda3std3__45__cpo6cbeginE - _ZN39_INTERNAL_7bd15f8a_4_k_cu_355296de_30504cute1_E)
_ZN39_INTERNAL_7bd15f8a_4_k_cu_355296de_30504cute1_E:
	.zero		1
	.type		_ZN39_INTERNAL_7bd15f8a_4_k_cu_355296de_30504cuda3std3__45__cpo6cbeginE,@object
	.size		_ZN39_INTERNAL_7bd15f8a_4_k_cu_355296de_30504cuda3std3__45__cpo6cbeginE,(_ZN39_INTERNAL_7bd15f8a_4_k_cu_355296de_30504cuda3std3__48in_placeE - _ZN39_INTERNAL_7bd15f8a_4_k_cu_355296de_30504cuda3std3__45__cpo6cbeginE)
_ZN39_INTERNAL_7bd15f8a_4_k_cu_355296de_30504cuda3std3__45__cpo6cbeginE:
	.zero		1
	.type		_ZN39_INTERNAL_7bd15f8a_4_k_cu_355296de_30504cuda3std3__48in_placeE,@object
	.size		_ZN39_INTERNAL_7bd15f8a_4_k_cu_355296de_30504cuda3std3__48in_placeE,(_ZN39_INTERNAL_7bd15f8a_4_k_cu_355296de_30504cuda3std6ranges3__45__cpo9iter_moveE - _ZN39_INTERNAL_7bd15f8a_4_k_cu_355296de_30504cuda3std3__48in_placeE)
_ZN39_INTERNAL_7bd15f8a_4_k_cu_355296de_30504cuda3std3__48in_placeE:
	.zero		1
	.type		_ZN39_INTERNAL_7bd15f8a_4_k_cu_355296de_30504cuda3std6ranges3__45__cpo9iter_moveE,@object
	.size		_ZN39_INTERNAL_7bd15f8a_4_k_cu_355296de_30504cuda3std6ranges3__45__cpo9iter_moveE,(_ZN39_INTERNAL_7bd15f8a_4_k_cu_355296de_30504cuda3std3__45__cpo5beginE - _ZN39_INTERNAL_7bd15f8a_4_k_cu_355296de_30504cuda3std6ranges3__45__cpo9iter_moveE)
_ZN39_INTERNAL_7bd15f8a_4_k_cu_355296de_30504cuda3std6ranges3__45__cpo9iter_moveE:
	.zero		1
	.type		_ZN39_INTERNAL_7bd15f8a_4_k_cu_355296de_30504cuda3std3__45__cpo5beginE,@object
	.size		_ZN39_INTERNAL_7bd15f8a_4_k_cu_355296de_30504cuda3std3__45__cpo5beginE,(_ZN39_INTERNAL_7bd15f8a_4_k_cu_355296de_30504cuda3std3__441_GLOBAL__N__7bd15f8a_4_k_cu_355296de_30506ignoreE - _ZN39_INTERNAL_7bd15f8a_4_k_cu_355296de_30504cuda3std3__45__cpo5beginE)
_ZN39_INTERNAL_7bd15f8a_4_k_cu_355296de_30504cuda3std3__45__cpo5beginE:
	.zero		1
	.type		_ZN39_INTERNAL_7bd15f8a_4_k_cu_355296de_30504cuda3std3__441_GLOBAL__N__7bd15f8a_4_k_cu_355296de_30506ignoreE,@object
	.size		_ZN39_INTERNAL_7bd15f8a_4_k_cu_355296de_30504cuda3std3__441_GLOBAL__N__7bd15f8a_4_k_cu_355296de_30506ignoreE,(_ZN39_INTERNAL_7bd15f8a_4_k_cu_355296de_30504cute7productE - _ZN39_INTERNAL_7bd15f8a_4_k_cu_355296de_30504cuda3std3__441_GLOBAL__N__7bd15f8a_4_k_cu_355296de_30506ignoreE)
_ZN39_INTERNAL_7bd15f8a_4_k_cu_355296de_30504cuda3std3__441_GLOBAL__N__7bd15f8a_4_k_cu_355296de_30506ignoreE:
	.zero		1
	.type		_ZN39_INTERNAL_7bd15f8a_4_k_cu_355296de_30504cute7productE,@object
	.size		_ZN39_INTERNAL_7bd15f8a_4_k_cu_355296de_30504cute7productE,(_ZN39_INTERNAL_7bd15f8a_4_k_cu_355296de_30504cuda3std3__45__cpo3endE - _ZN39_INTERNAL_7bd15f8a_4_k_cu_355296de_30504cute7productE)
_ZN39_INTERNAL_7bd15f8a_4_k_cu_355296de_30504cute7productE:
	.zero		1
	.type		_ZN39_INTERNAL_7bd15f8a_4_k_cu_355296de_30504cuda3std3__45__cpo3endE,@object
	.size		_ZN39_INTERNAL_7bd15f8a_4_k_cu_355296de_30504cuda3std3__45__cpo3endE,(_ZN39_INTERNAL_7bd15f8a_4_k_cu_355296de_30504cuda3std3__419piecewise_constructE - _ZN39_INTERNAL_7bd15f8a_4_k_cu_355296de_30504cuda3std3__45__cpo3endE)
_ZN39_INTERNAL_7bd15f8a_4_k_cu_355296de_30504cuda3std3__45__cpo3endE:
	.zero		1
	.type		_ZN39_INTERNAL_7bd15f8a_4_k_cu_355296de_30504cuda3std3__419piecewise_constructE,@object
	.size		_ZN39_INTERNAL_7bd15f8a_4_k_cu_355296de_30504cuda3std3__419piecewise_constructE,(_ZN39_INTERNAL_7bd15f8a_4_k_cu_355296de_30504cuda3std3__45__cpo4cendE - _ZN39_INTERNAL_7bd15f8a_4_k_cu_355296de_30504cuda3std3__419piecewise_constructE)
_ZN39_INTERNAL_7bd15f8a_4_k_cu_355296de_30504cuda3std3__419piecewise_constructE:
	.zero		1
	.type		_ZN39_INTERNAL_7bd15f8a_4_k_cu_355296de_30504cuda3std3__45__cpo4cendE,@object
	.size		_ZN39_INTERNAL_7bd15f8a_4_k_cu_355296de_30504cuda3std3__45__cpo4cendE,(_ZN39_INTERNAL_7bd15f8a_4_k_cu_355296de_30504cuda3std6ranges3__45__cpo4swapE - _ZN39_INTERNAL_7bd15f8a_4_k_cu_355296de_30504cuda3std3__45__cpo4cendE)
_ZN39_INTERNAL_7bd15f8a_4_k_cu_355296de_30504cuda3std3__45__cpo4cendE:
	.zero		1
	.type		_ZN39_INTERNAL_7bd15f8a_4_k_cu_355296de_30504cuda3std6ranges3__45__cpo4swapE,@object
	.size		_ZN39_INTERNAL_7bd15f8a_4_k_cu_355296de_30504cuda3std6ranges3__45__cpo4swapE,(.L_7 - _ZN39_INTERNAL_7bd15f8a_4_k_cu_355296de_30504cuda3std6ranges3__45__cpo4swapE)
_ZN39_INTERNAL_7bd15f8a_4_k_cu_355296de_30504cuda3std6ranges3__45__cpo4swapE:
	.zero		1
.L_7:


//--------------------- .nv.constant0._ZN7cutlass13device_kernelINS_4conv6kernel13ConvUniversalINS1_16ConvProblemShapeILNS1_8OperatorE2ELi2EEENS1_10collective14CollectiveConvINS1_46MainloopSm90TmaGmmaWarpSpecializedImplicitGemmILS5_2ELi9ELi2EN4cute5tupleIJNSA_1CILi1EEESD_SD_EEENS1_36KernelImplicitTmaWarpSpecializedSm90ELi1EEENSB_IJNSC_ILi128EEENSB_IJNSC_ILi64EEEEEESJ_EEENS_6half_tESL_NSA_8TiledMMAINSA_8MMA_AtomIJNSA_4SM904GMMA25MMA_64x64x16_F32F16F16_SSILNSP_5MajorE1ELSR_1ELNSP_7ScaleInE1ELSS_1EEEEEENSA_6LayoutISE_NSB_IJNSC_ILi0EEESW_SW_EEEEENSB_IJNSA_10UnderscoreESZ_SZ_EEEEENS7_6detail26Sm90ImplicitGemmTileTraitsINSA_13SM90_TMA_LOADENSA_14ComposedLayoutINSA_7SwizzleILi3ELi4ELi3EEENSA_18smem_ptr_flag_bitsILi16EEENSV_INSB_IJNSB_IJSI_NSC_ILi2EEEEEENSB_IJNSC_ILi8EEES1C_EEENSB_IJSD_NSC_ILi9EEEEEEEEENSB_IJNSB_IJSD_NSC_ILi4096EEEEEENSB_IJSI_NSC_ILi512EEEEEENSB_IJSW_NSC_ILi8192EEEEEEEEEEEEEvEENS13_INSA_20SM90_TMA_LOAD_IM2COLENS15_IS17_S19_NSV_INSB_IJNSB_IJSI_SD_EEES1D_S1F_EEENSB_IJNSB_IJSD_SW_EEES1K_NSB_IJSW_S1H_EEEEEEEEEEvEEEENS_8epilogue10collective6detail29Sm90TmaWarpSpecializedAdapterINS22_15DefaultEpilogueISL_NSB_IJlNSB_IJSD_llEEESW_EEES27_NS21_6thread17LinearCombinationISL_Li1EffLNS28_9ScaleType4KindE0ELNS_15FloatRoundStyleE2ESL_EENS_4gemm15EpilogueDefaultEEEEEvvEEEEvNT_6ParamsE --------------------------
	.section	.nv.constant0._ZN7cutlass13device_kernelINS_4conv6kernel13ConvUniversalINS1_16ConvProblemShapeILNS1_8OperatorE2ELi2EEENS1_10collective14CollectiveConvINS1_46MainloopSm90TmaGmmaWarpSpecializedImplicitGemmILS5_2ELi9ELi2EN4cute5tupleIJNSA_1CILi1EEESD_SD_EEENS1_36KernelImplicitTmaWarpSpecializedSm90ELi1EEENSB_IJNSC_ILi128EEENSB_IJNSC_ILi64EEEEEESJ_EEENS_6half_tESL_NSA_8TiledMMAINSA_8MMA_AtomIJNSA_4SM904GMMA25MMA_64x64x16_F32F16F16_SSILNSP_5MajorE1ELSR_1ELNSP_7ScaleInE1ELSS_1EEEEEENSA_6LayoutISE_NSB_IJNSC_ILi0EEESW_SW_EEEEENSB_IJNSA_10UnderscoreESZ_SZ_EEEEENS7_6detail26Sm90ImplicitGemmTileTraitsINSA_13SM90_TMA_LOADENSA_14ComposedLayoutINSA_7SwizzleILi3ELi4ELi3EEENSA_18smem_ptr_flag_bitsILi16EEENSV_INSB_IJNSB_IJSI_NSC_ILi2EEEEEENSB_IJNSC_ILi8EEES1C_EEENSB_IJSD_NSC_ILi9EEEEEEEEENSB_IJNSB_IJSD_NSC_ILi4096EEEEEENSB_IJSI_NSC_ILi512EEEEEENSB_IJSW_NSC_ILi8192EEEEEEEEEEEEEvEENS13_INSA_20SM90_TMA_LOAD_IM2COLENS15_IS17_S19_NSV_INSB_IJNSB_IJSI_SD_EEES1D_S1F_EEENSB_IJNSB_IJSD_SW_EEES1K_NSB_IJSW_S1H_EEEEEEEEEEvEEEENS_8epilogue10collective6detail29Sm90TmaWarpSpecializedAdapterINS22_15DefaultEpilogueISL_NSB_IJlNSB_IJSD_llEEESW_EEES27_NS21_6thread17LinearCombinationISL_Li1EffLNS28_9ScaleType4KindE0ELNS_15FloatRoundStyleE2ESL_EENS_4gemm15EpilogueDefaultEEEEEvvEEEEvNT_6ParamsE,"a",@progbits
	.sectionflags	@""
	.align	4
.nv.constant0._ZN7cutlass13device_kernelINS_4conv6kernel13ConvUniversalINS1_16ConvProblemShapeILNS1_8OperatorE2ELi2EEENS1_10collective14CollectiveConvINS1_46MainloopSm90TmaGmmaWarpSpecializedImplicitGemmILS5_2ELi9ELi2EN4cute5tupleIJNSA_1CILi1EEESD_SD_EEENS1_36KernelImplicitTmaWarpSpecializedSm90ELi1EEENSB_IJNSC_ILi128EEENSB_IJNSC_ILi64EEEEEESJ_EEENS_6half_tESL_NSA_8TiledMMAINSA_8MMA_AtomIJNSA_4SM904GMMA25MMA_64x64x16_F32F16F16_SSILNSP_5MajorE1ELSR_1ELNSP_7ScaleInE1ELSS_1EEEEEENSA_6LayoutISE_NSB_IJNSC_ILi0EEESW_SW_EEEEENSB_IJNSA_10UnderscoreESZ_SZ_EEEEENS7_6detail26Sm90ImplicitGemmTileTraitsINSA_13SM90_TMA_LOADENSA_14ComposedLayoutINSA_7SwizzleILi3ELi4ELi3EEENSA_18smem_ptr_flag_bitsILi16EEENSV_INSB_IJNSB_IJSI_NSC_ILi2EEEEEENSB_IJNSC_ILi8EEES1C_EEENSB_IJSD_NSC_ILi9EEEEEEEEENSB_IJNSB_IJSD_NSC_ILi4096EEEEEENSB_IJSI_NSC_ILi512EEEEEENSB_IJSW_NSC_ILi8192EEEEEEEEEEEEEvEENS13_INSA_20SM90_TMA_LOAD_IM2COLENS15_IS17_S19_NSV_INSB_IJNSB_IJSI_SD_EEES1D_S1F_EEENSB_IJNSB_IJSD_SW_EEES1K_NSB_IJSW_S1H_EEEEEEEEEEvEEEENS_8epilogue10collective6detail29Sm90TmaWarpSpecializedAdapterINS22_15DefaultEpilogueISL_NSB_IJlNSB_IJSD_llEEESW_EEES27_NS21_6thread17LinearCombinationISL_Li1EffLNS28_9ScaleType4KindE0ELNS_15FloatRoundStyleE2ESL_EENS_4gemm15EpilogueDefaultEEEEEvvEEEEvNT_6ParamsE:
	.zero		1536


//--------------------- SYMBOLS --------------------------

	.type		.nv.reservedSmem.offset0,@object
	.size		.nv.reservedSmem.offset0,0x4
